	.target	sm_90a

	.elftype	@"ET_EXEC"


//--------------------- .note.nv.tkinfo           --------------------------
	.section	.note.nv.tkinfo,"",@"SHT_NOTE"
	.sectionflags	@"SHF_NOTE_NV_TKINFO"
	.tkinfo
        /*0018*/ 	.word	0x00000002
        /*0030*/ 	.string	""
        /*0030*/ 	.string	"ptxas"
        /*0030*/ 	.string	"Cuda compilation tools, release 13.0, V13.0.88"
        /*0030*/ 	.string	"Build cuda_13.0.r13.0/compiler.36424714_0"
        /*0030*/ 	.string	"-v  -suppress-debug-info  -lineinfo  -arch sm_90a "



//--------------------- .note.nv.cuinfo           --------------------------
	.section	.note.nv.cuinfo,"",@"SHT_NOTE"
	.sectionflags	@"SHF_NOTE_NV_CUINFO"
        /*0018*/ 	.short	0x0002
        /*001a*/ 	.short	0x005a
        /*001c*/ 	.short	0x0082
	.zero		2


//--------------------- .nv.info                  --------------------------
	.section	.nv.info,"",@"SHT_CUDA_INFO"
	.align	4


	//----- nvinfo : EIATTR_REGCOUNT
	.align		4
        /*0000*/ 	.byte	0x04, 0x2f
        /*0002*/ 	.short	(.L_1 - .L_0)
	.align		4
.L_0:
        /*0004*/ 	.word	index@(gluon_wgmma)
        /*0008*/ 	.word	0x0000005a


	//----- nvinfo : EIATTR_FRAME_SIZE
	.align		4
.L_1:
        /*000c*/ 	.byte	0x04, 0x11
        /*000e*/ 	.short	(.L_3 - .L_2)
	.align		4
.L_2:
        /*0010*/ 	.word	index@(gluon_wgmma)
        /*0014*/ 	.word	0x00000000


	//----- nvinfo : EIATTR_MIN_STACK_SIZE
	.align		4
.L_3:
        /*0018*/ 	.byte	0x04, 0x12
        /*001a*/ 	.short	(.L_5 - .L_4)
	.align		4
.L_4:
        /*001c*/ 	.word	index@(gluon_wgmma)
        /*0020*/ 	.word	0x00000000
.L_5:


//--------------------- .nv.compat                --------------------------
	.section	.nv.compat,"",@"SHT_CUDA_COMPAT_INFO"
	.align	4
        /*0000*/ 	.byte	0x02, 0x09, 0x01, 0x00, 0x02, 0x02, 0x04, 0x00, 0x02, 0x05, 0x05, 0x00, 0x03, 0x07, 0x01, 0x01
        /*0010*/ 	.byte	0x02, 0x03, 0x03, 0x00, 0x02, 0x06, 0x01, 0x00, 0x04, 0x0b, 0x08, 0x00, 0x00, 0x00, 0x00, 0x00
        /*0020*/ 	.byte	0x00, 0x00, 0x00, 0x00


//--------------------- .nv.info.gluon_wgmma      --------------------------
	.section	.nv.info.gluon_wgmma,"",@"SHT_CUDA_INFO"
	.sectionflags	@""
	.align	4


	//----- nvinfo : EIATTR_CUDA_API_VERSION
	.align		4
        /*0000*/ 	.byte	0x04, 0x37
        /*0002*/ 	.short	(.L_7 - .L_6)
.L_6:
        /*0004*/ 	.word	0x00000082


	//----- nvinfo : EIATTR_KPARAM_INFO
	.align		4
.L_7:
        /*0008*/ 	.byte	0x04, 0x17
        /*000a*/ 	.short	(.L_9 - .L_8)
.L_8:
        /*000c*/ 	.word	0x00000000
        /*0010*/ 	.short	0x000a
        /*0012*/ 	.short	0x0048
        /*0014*/ 	.byte	0x00, 0xf4, 0x21, 0x00


	//----- nvinfo : EIATTR_KPARAM_INFO
	.align		4
.L_9:
        /*0018*/ 	.byte	0x04, 0x17
        /*001a*/ 	.short	(.L_11 - .L_10)
.L_10:
        /*001c*/ 	.word	0x00000000
        /*0020*/ 	.short	0x0009
        /*0022*/ 	.short	0x0040
        /*0024*/ 	.byte	0x00, 0xf4, 0x21, 0x00


	//----- nvinfo : EIATTR_KPARAM_INFO
	.align		4
.L_11:
        /*0028*/ 	.byte	0x04, 0x17
        /*002a*/ 	.short	(.L_13 - .L_12)
.L_12:
        /*002c*/ 	.word	0x00000000
        /*0030*/ 	.short	0x0008
        /*0032*/ 	.short	0x0038
        /*0034*/ 	.byte	0x00, 0xf0, 0x21, 0x00


	//----- nvinfo : EIATTR_KPARAM_INFO
	.align		4
.L_13:
        /*0038*/ 	.byte	0x04, 0x17
        /*003a*/ 	.short	(.L_15 - .L_14)
.L_14:
        /*003c*/ 	.word	0x00000000
        /*0040*/ 	.short	0x0007
        /*0042*/ 	.short	0x0030
        /*0044*/ 	.byte	0x00, 0xf0, 0x21, 0x00


	//----- nvinfo : EIATTR_KPARAM_INFO
	.align		4
.L_15:
        /*0048*/ 	.byte	0x04, 0x17
        /*004a*/ 	.short	(.L_17 - .L_16)
.L_16:
        /*004c*/ 	.word	0x00000000
        /*0050*/ 	.short	0x0006
        /*0052*/ 	.short	0x0028
        /*0054*/ 	.byte	0x00, 0xf0, 0x21, 0x00


	//----- nvinfo : EIATTR_KPARAM_INFO
	.align		4
.L_17:
        /*0058*/ 	.byte	0x04, 0x17
        /*005a*/ 	.short	(.L_19 - .L_18)
.L_18:
        /*005c*/ 	.word	0x00000000
        /*0060*/ 	.short	0x0005
        /*0062*/ 	.short	0x0020
        /*0064*/ 	.byte	0x00, 0xf0, 0x11, 0x00


	//----- nvinfo : EIATTR_KPARAM_INFO
	.align		4
.L_19:
        /*0068*/ 	.byte	0x04, 0x17
        /*006a*/ 	.short	(.L_21 - .L_20)
.L_20:
        /*006c*/ 	.word	0x00000000
        /*0070*/ 	.short	0x0004
        /*0072*/ 	.short	0x001c
        /*0074*/ 	.byte	0x00, 0xf0, 0x11, 0x00


	//----- nvinfo : EIATTR_KPARAM_INFO
	.align		4
.L_21:
        /*0078*/ 	.byte	0x04, 0x17
        /*007a*/ 	.short	(.L_23 - .L_22)
.L_22:
        /*007c*/ 	.word	0x00000000
        /*0080*/ 	.short	0x0003
        /*0082*/ 	.short	0x0018
        /*0084*/ 	.byte	0x00, 0xf0, 0x11, 0x00


	//----- nvinfo : EIATTR_KPARAM_INFO
	.align		4
.L_23:
        /*0088*/ 	.byte	0x04, 0x17
        /*008a*/ 	.short	(.L_25 - .L_24)
.L_24:
        /*008c*/ 	.word	0x00000000
        /*0090*/ 	.short	0x0002
        /*0092*/ 	.short	0x0010
        /*0094*/ 	.byte	0x00, 0xf4, 0x21, 0x00


	//----- nvinfo : EIATTR_KPARAM_INFO
	.align		4
.L_25:
        /*0098*/ 	.byte	0x04, 0x17
        /*009a*/ 	.short	(.L_27 - .L_26)
.L_26:
        /*009c*/ 	.word	0x00000000
        /*00a0*/ 	.short	0x0001
        /*00a2*/ 	.short	0x0008
        /*00a4*/ 	.byte	0x00, 0xf4, 0x21, 0x00


	//----- nvinfo : EIATTR_KPARAM_INFO
	.align		4
.L_27:
        /*00a8*/ 	.byte	0x04, 0x17
        /*00aa*/ 	.short	(.L_29 - .L_28)
.L_28:
        /*00ac*/ 	.word	0x00000000
        /*00b0*/ 	.short	0x0000
        /*00b2*/ 	.short	0x0000
        /*00b4*/ 	.byte	0x00, 0xf4, 0x21, 0x00


	//----- nvinfo : EIATTR_SPARSE_MMA_MASK
	.align		4
.L_29:
        /*00b8*/ 	.byte	0x03, 0x50
        /*00ba*/ 	.short	0x0000


	//----- nvinfo : EIATTR_MAXREG_COUNT
	.align		4
        /*00bc*/ 	.byte	0x03, 0x1b
        /*00be*/ 	.short	0x00ff


	//----- nvinfo : EIATTR_NUM_BARRIERS
	.align		4
        /*00c0*/ 	.byte	0x02, 0x4c
        /*00c2*/ 	.byte	0x01
	.zero		1


	//----- nvinfo : EIATTR_MERCURY_ISA_VERSION
	.align		4
        /*00c4*/ 	.byte	0x03, 0x5f
        /*00c6*/ 	.short	0x0101


	//----- nvinfo : EIATTR_INT_WARP_WIDE_INSTR_OFFSETS
	.align		4
        /*00c8*/ 	.byte	0x04, 0x31
        /*00ca*/ 	.short	(.L_31 - .L_30)


	//   ....[0]....
.L_30:
        /*00cc*/ 	.word	0x00001430


	//   ....[1]....
        /*00d0*/ 	.word	0x000014c0


	//   ....[2]....
        /*00d4*/ 	.word	0x000018a0


	//   ....[3]....
        /*00d8*/ 	.word	0x000018b0


	//   ....[4]....
        /*00dc*/ 	.word	0x000018c0


	//   ....[5]....
        /*00e0*/ 	.word	0x000018d0


	//   ....[6]....
        /*00e4*/ 	.word	0x00001d20


	//   ....[7]....
        /*00e8*/ 	.word	0x00001d40


	//----- nvinfo : EIATTR_COOP_GROUP_MASK_REGIDS
	.align		4
.L_31:
        /*00ec*/ 	.byte	0x04, 0x29
        /*00ee*/ 	.short	(.L_33 - .L_32)


	//   ....[0]....
.L_32:
        /*00f0*/ 	.word	0xffffffff


	//   ....[1]....
        /*00f4*/ 	.word	0xffffffff


	//   ....[2]....
        /*00f8*/ 	.word	0xffffffff


	//----- nvinfo : EIATTR_COOP_GROUP_INSTR_OFFSETS
	.align		4
.L_33:
        /*00fc*/ 	.byte	0x04, 0x28
        /*00fe*/ 	.short	(.L_35 - .L_34)


	//   ....[0]....
.L_34:
        /*0100*/ 	.word	0x00000150


	//   ....[1]....
        /*0104*/ 	.word	0x00000700


	//   ....[2]....
        /*0108*/ 	.word	0x00000cf0


	//----- nvinfo : EIATTR_MBARRIER_INSTR_OFFSETS
	.align		4
.L_35:
        /*010c*/ 	.byte	0x04, 0x39
        /*010e*/ 	.short	(.L_37 - .L_36)


	//   ....[0]....
.L_36:
        /*0110*/ 	.word	0x00001550
        /*0114*/ 	.word	0x000000ff
        /*0118*/ 	.word	0x00005000
        /*011c*/ 	.short	0x0100
        /*011e*/ 	.byte	0x08
	.zero		1


	//   ....[1]....
        /*0120*/ 	.word	0x000019e0
        /*0124*/ 	.word	0x000000ff
        /*0128*/ 	.word	0x00005000
        /*012c*/ 	.short	0x010a
        /*012e*/ 	.byte	0x08
	.zero		1


	//   ....[2]....
        /*0130*/ 	.word	0x00001c80
        /*0134*/ 	.word	0x000000ff
        /*0138*/ 	.word	0x00005000
        /*013c*/ 	.short	0x0108
        /*013e*/ 	.byte	0x08
	.zero		1


	//   ....[3]....
        /*0140*/ 	.word	0x00002000
        /*0144*/ 	.word	0x000000ff
        /*0148*/ 	.word	0x00005000
        /*014c*/ 	.short	0x010a
        /*014e*/ 	.byte	0x08
	.zero		1


	//----- nvinfo : EIATTR_NUM_MBARRIERS
	.align		4
.L_37:
        /*0150*/ 	.byte	0x03, 0x38
        /*0152*/ 	.short	0x0001


	//----- nvinfo : EIATTR_EXIT_INSTR_OFFSETS
	.align		4
        /*0154*/ 	.byte	0x04, 0x1c
        /*0156*/ 	.short	(.L_39 - .L_38)


	//   ....[0]....
.L_38:
        /*0158*/ 	.word	0x00001ff0


	//----- nvinfo : EIATTR_REQNTID
	.align		4
.L_39:
        /*015c*/ 	.byte	0x04, 0x10
        /*015e*/ 	.short	(.L_41 - .L_40)
.L_40:
        /*0160*/ 	.word	0x00000100
        /*0164*/ 	.word	0x00000001
        /*0168*/ 	.word	0x00000001


	//----- nvinfo : EIATTR_CRS_STACK_SIZE
	.align		4
.L_41:
        /*016c*/ 	.byte	0x04, 0x1e
        /*016e*/ 	.short	(.L_43 - .L_42)
.L_42:
        /*0170*/ 	.word	0x00000000


	//----- nvinfo : EIATTR_CBANK_PARAM_SIZE
	.align		4
.L_43:
        /*0174*/ 	.byte	0x03, 0x19
        /*0176*/ 	.short	0x0050


	//----- nvinfo : EIATTR_PARAM_CBANK
	.align		4
        /*0178*/ 	.byte	0x04, 0x0a
        /*017a*/ 	.short	(.L_45 - .L_44)
	.align		4
.L_44:
        /*017c*/ 	.word	index@(.nv.constant0.gluon_wgmma)
        /*0180*/ 	.short	0x0210
        /*0182*/ 	.short	0x0050


	//----- nvinfo : EIATTR_SW_WAR
	.align		4
.L_45:
        /*0184*/ 	.byte	0x04, 0x36
        /*0186*/ 	.short	(.L_47 - .L_46)
.L_46:
        /*0188*/ 	.word	0x00000008
.L_47:


//--------------------- .nv.callgraph             --------------------------
	.section	.nv.callgraph,"",@"SHT_CUDA_CALLGRAPH"
	.align	4
	.sectionentsize	8
	.align		4
        /*0000*/ 	.word	0x00000000
	.align		4
        /*0004*/ 	.word	0xffffffff
	.align		4
        /*0008*/ 	.word	0x00000000
	.align		4
        /*000c*/ 	.word	0xfffffffe
	.align		4
        /*0010*/ 	.word	0x00000000
	.align		4
        /*0014*/ 	.word	0xfffffffd
	.align		4
        /*0018*/ 	.word	0x00000000
	.align		4
        /*001c*/ 	.word	0xfffffffc


//--------------------- .text.gluon_wgmma         --------------------------
	.section	.text.gluon_wgmma,"ax",@progbits
	.align	128
        .global         gluon_wgmma
        .type           gluon_wgmma,@function
        .size           gluon_wgmma,(.L_x_52 - gluon_wgmma)
        .other          gluon_wgmma,@"STO_CUDA_ENTRY STV_DEFAULT"
gluon_wgmma:
.text.gluon_wgmma:
[----:B------:R-:W-:Y:S01]  /*0000*/  LDC R1, c[0x0][0x28] ;  /* 0x00000a00ff017b82 */ /* 0x000fe20000000800 */
[----:B------:R-:W1:Y:S07]  /*0010*/  S2R R0, SR_TID.X ;  /* 0x0000000000007919 */ /* 0x000e6e0000002100 */
[----:B------:R-:W2:Y:S01]  /*0020*/  S2UR UR4, SR_CgaCtaId ;  /* 0x00000000000479c3 */ /* 0x000ea20000008800 */
[----:B------:R-:W-:Y:S01]  /*0030*/  UMOV UR8, 0x400 ;  /* 0x0000040000087882 */ /* 0x000fe20000000000 */
[----:B------:R-:W-:Y:S01]  /*0040*/  ULDC UR6, c[0x0][0xc] ;  /* 0x0000030000067ab9 */ /* 0x000fe20000000800 */
[----:B------:R-:W-:Y:S01]  /*0050*/  ULDC.64 UR20, c[0x0][0x250] ;  /* 0x0000940000147ab9 */ /* 0x000fe20000000a00 */
[----:B------:R-:W-:Y:S04]  /*0060*/  BSSY B0, `(.L_x_0) ;  /* 0x000001e000007945 */ /* 0x000fe80003800000 */
[----:B------:R-:W3:Y:S08]  /*0070*/  LDC R3, c[0x0][0x228] ;  /* 0x00008a00ff037b82 */ /* 0x000ef00000000800 */
[----:B------:R-:W4:Y:S08]  /*0080*/  LDC R12, c[0x0][0x230] ;  /* 0x00008c00ff0c7b82 */ /* 0x000f300000000800 */
[----:B------:R-:W-:Y:S01]  /*0090*/  S2UR UR22, SR_CTAID.Y ;  /* 0x00000000001679c3 */ /* 0x000fe20000002600 */
[----:B--2---:R-:W-:-:S03]  /*00a0*/  ULEA UR8, UR4, UR8, 0x18 ;  /* 0x0000000804087291 */ /* 0x004fc6000f8ec03f */
[----:B------:R-:W-:Y:S01]  /*00b0*/  ULDC UR4, c[0x0][0x10] ;  /* 0x0000040000047ab9 */ /* 0x000fe20000000800 */
[----:B-1----:R-:W-:-:S03]  /*00c0*/  LOP3.LUT R2, R0, 0xff, RZ, 0xc0, !PT ;  /* 0x000000ff00027812 */ /* 0x002fc600078ec0ff */
[----:B------:R-:W1:Y:S01]  /*00d0*/  S2UR UR5, SR_CTAID.Z ;  /* 0x00000000000579c3 */ /* 0x000e620000002700 */
[----:B---3--:R-:W-:Y:S01]  /*00e0*/  VIADD R3, R3, 0xffffffff ;  /* 0xffffffff03037836 */ /* 0x008fe20000000000 */
[C---:B------:R-:W-:Y:S02]  /*00f0*/  ISETP.GE.U32.AND P0, PT, R2.reuse, 0x20, PT ;  /* 0x000000200200780c */ /* 0x040fe40003f06070 */
[C---:B------:R-:W-:Y:S02]  /*0100*/  ISETP.NE.U32.AND P2, PT, R2.reuse, RZ, PT ;  /* 0x000000ff0200720c */ /* 0x040fe40003f45070 */
[----:B------:R-:W-:Y:S02]  /*0110*/  LEA R10, R2, UR8, 0x2 ;  /* 0x00000008020a7c11 */ /* 0x000fe4000f8e10ff */
[----:B------:R-:W2:Y:S01]  /*0120*/  S2UR UR23, SR_CTAID.X ;  /* 0x00000000001779c3 */ /* 0x000ea20000002500 */
[----:B----4-:R-:W-:-:S06]  /*0130*/  VIADD R8, R12, 0xffffffff ;  /* 0xffffffff0c087836 */ /* 0x010fcc0000000000 */
[----:B------:R3:W-:Y:S01]  /*0140*/  @!P0 STS [R10], RZ ;  /* 0x000000ff0a008388 */ /* 0x0007e20000000800 */
[----:B------:R-:W-:-:S03]  /*0150*/  NOP ;  /* 0x0000000000007918 */ /* 0x000fc60000000000 */
[----:B------:R3:W-:Y:S01]  /*0160*/  @!P2 STS [UR8+0x24], R3 ;  /* 0x00002403ff00a988 */ /* 0x0007e20008000808 */
[----:B-1----:R-:W-:-:S03]  /*0170*/  UIMAD UR4, UR5, UR4, UR22 ;  /* 0x00000004050472a4 */ /* 0x002fc6000f8e0216 */
[----:B------:R3:W-:Y:S01]  /*0180*/  @!P2 STS [UR8+0x20], R8 ;  /* 0x00002008ff00a988 */ /* 0x0007e20008000808 */
[----:B--2---:R-:W-:-:S04]  /*0190*/  UIMAD UR4, UR4, UR6, UR23 ;  /* 0x00000006040472a4 */ /* 0x004fc8000f8e0217 */
[----:B------:R-:W-:-:S04]  /*01a0*/  UIMAD UR4, UR4, 0x180, URZ ;  /* 0x00000180040478a4 */ /* 0x000fc8000f8e023f */
[----:B------:R-:W-:-:S04]  /*01b0*/  UIADD3 UR16, UP0, UR4, UR20, URZ ;  /* 0x0000001404107290 */ /* 0x000fc8000ff1e03f */
[----:B------:R-:W-:Y:S01]  /*01c0*/  ULEA.HI.X.SX32 UR17, UR4, UR21, 0x1, UP0 ;  /* 0x0000001504117291 */ /* 0x000fe200080f0e3f */
[----:B---3--:R-:W-:Y:S11]  /*01d0*/  @P2 BRA `(.L_x_1) ;  /* 0x0000000000182947 */ /* 0x008ff60003800000 */
[----:B------:R-:W1:Y:S01]  /*01e0*/  LDS R4, [UR8+0x8] ;  /* 0x00000808ff047984 */ /* 0x000e620008000800 */
[----:B------:R-:W2:Y:S01]  /*01f0*/  LDC.64 R6, c[0x0][0x210] ;  /* 0x00008400ff067b82 */ /* 0x000ea20000000a00 */
[----:B------:R-:W-:Y:S02]  /*0200*/  IMAD.MOV.U32 R5, RZ, RZ, 0x70 ;  /* 0x00000070ff057424 */ /* 0x000fe400078e00ff */
[----:B--2---:R2:W-:Y:S03]  /*0210*/  STS.64 [UR8], R6 ;  /* 0x00000006ff007988 */ /* 0x0045e60008000a08 */
[----:B-1----:R-:W-:-:S05]  /*0220*/  LOP3.LUT R4, R4, 0x10, R5, 0xd8, !PT ;  /* 0x0000001004047812 */ /* 0x002fca00078ed805 */
[----:B------:R2:W-:Y:S02]  /*0230*/  STS [UR8+0x8], R4 ;  /* 0x00000804ff007988 */ /* 0x0005e40008000808 */
.L_x_1:
[----:B------:R-:W-:Y:S05]  /*0240*/  BSYNC B0 ;  /* 0x0000000000007941 */ /* 0x000fea0003800000 */
.L_x_0:
[----:B------:R-:W-:Y:S04]  /*0250*/  BSSY B0, `(.L_x_2) ;  /* 0x000000a000007945 */ /* 0x000fe80003800000 */
[----:B------:R-:W-:Y:S05]  /*0260*/  @P2 BRA `(.L_x_3) ;  /* 0x0000000000202947 */ /* 0x000fea0003800000 */
[----:B--2---:R-:W1:Y:S01]  /*0270*/  LDS R4, [UR8+0x34] ;  /* 0x00003408ff047984 */ /* 0x004e620008000800 */
[----:B------:R-:W-:Y:S02]  /*0280*/  IMAD.MOV.U32 R5, RZ, RZ, 0x1f000000 ;  /* 0x1f000000ff057424 */ /* 0x000fe400078e00ff */
[----:B------:R-:W-:Y:S01]  /*0290*/  @!P2 IMAD.MOV.U32 R6, RZ, RZ, 0xff ;  /* 0x000000ffff06a424 */ /* 0x000fe200078e00ff */
[----:B------:R-:W2:Y:S02]  /*02a0*/  @!P2 LDS R7, [UR8+0x38] ;  /* 0x00003808ff07a984 */ /* 0x000ea40008000800 */
[----:B-1----:R-:W-:Y:S02]  /*02b0*/  LOP3.LUT R4, R4, 0xff000000, R5, 0xb8, !PT ;  /* 0xff00000004047812 */ /* 0x002fe400078eb805 */
[----:B--2---:R-:W-:-:S03]  /*02c0*/  @!P2 LOP3.LUT R5, R7, 0xff, R6, 0xb8, !PT ;  /* 0x000000ff0705a812 */ /* 0x004fc600078eb806 */
[----:B------:R1:W-:Y:S04]  /*02d0*/  STS [UR8+0x34], R4 ;  /* 0x00003404ff007988 */ /* 0x0003e80008000808 */
[----:B------:R1:W-:Y:S02]  /*02e0*/  @!P2 STS [UR8+0x38], R5 ;  /* 0x00003805ff00a988 */ /* 0x0003e40008000808 */
.L_x_3:
[----:B------:R-:W-:Y:S05]  /*02f0*/  BSYNC B0 ;  /* 0x0000000000007941 */ /* 0x000fea0003800000 */
.L_x_2:
[----:B------:R-:W-:Y:S04]  /*0300*/  BSSY B0, `(.L_x_4) ;  /* 0x000000e000007945 */ /* 0x000fe80003800000 */
[----:B------:R-:W-:Y:S05]  /*0310*/  @P2 BRA `(.L_x_5) ;  /* 0x0000000000302947 */ /* 0x000fea0003800000 */
[----:B-1----:R-:W1:Y:S01]  /*0320*/  LDS R5, [UR8+0x34] ;  /* 0x00003408ff057984 */ /* 0x002e620008000800 */
[----:B--2---:R-:W2:Y:S03]  /*0330*/  LDC.64 R6, c[0x0][0x238] ;  /* 0x00008e00ff067b82 */ /* 0x004ea60000000a00 */
[----:B------:R-:W3:Y:S01]  /*0340*/  LDS R4, [UR8+0x1c] ;  /* 0x00001c08ff047984 */ /* 0x000ee20008000800 */
[C---:B--2---:R-:W-:Y:S01]  /*0350*/  SHF.L.U64.HI R7, R6.reuse, 0x1, R7 ;  /* 0x0000000106077819 */ /* 0x044fe20000010207 */
[----:B------:R-:W-:-:S03]  /*0360*/  IMAD.SHL.U32 R6, R6, 0x2, RZ ;  /* 0x0000000206067824 */ /* 0x000fc600078e00ff */
[--C-:B------:R-:W-:Y:S02]  /*0370*/  SHF.R.U32.HI R9, RZ, 0x4, R7.reuse ;  /* 0x00000004ff097819 */ /* 0x100fe40000011607 */
[----:B------:R-:W-:-:S05]  /*0380*/  SHF.R.U64 R6, R6, 0x4, R7 ;  /* 0x0000000406067819 */ /* 0x000fca0000001207 */
[----:B------:R4:W-:Y:S01]  /*0390*/  STS [UR8+0xc], R6 ;  /* 0x00000c06ff007988 */ /* 0x0009e20008000808 */
[----:B-1----:R-:W-:Y:S02]  /*03a0*/  LOP3.LUT R5, R5, 0x7, RZ, 0xb8, !PT ;  /* 0x0000000705057812 */ /* 0x002fe400078eb8ff */
[----:B---3--:R-:W-:-:S03]  /*03b0*/  LOP3.LUT R4, R4, 0xf, R9, 0xb8, !PT ;  /* 0x0000000f04047812 */ /* 0x008fc600078eb809 */
[----:B------:R4:W-:Y:S04]  /*03c0*/  STS [UR8+0x34], R5 ;  /* 0x00003405ff007988 */ /* 0x0009e80008000808 */
[----:B------:R4:W-:Y:S02]  /*03d0*/  STS [UR8+0x1c], R4 ;  /* 0x00001c04ff007988 */ /* 0x0009e40008000808 */
.L_x_5:
[----:B------:R-:W-:Y:S05]  /*03e0*/  BSYNC B0 ;  /* 0x0000000000007941 */ /* 0x000fea0003800000 */
.L_x_4:
[----:B------:R-:W-:Y:S04]  /*03f0*/  BSSY B1, `(.L_x_6) ;  /* 0x000001b000017945 */ /* 0x000fe80003800000 */
[----:B------:R-:W-:Y:S01]  /*0400*/  BSSY B0, `(.L_x_7) ;  /* 0x0000016000007945 */ /* 0x000fe20003800000 */
[----:B--2-4-:R-:W-:-:S03]  /*0410*/  IMAD.MOV.U32 R6, RZ, RZ, RZ ;  /* 0x000000ffff067224 */ /* 0x014fc600078e00ff */
[----:B------:R-:W-:Y:S05]  /*0420*/  @P2 BRA `(.L_x_8) ;  /* 0x0000000000202947 */ /* 0x000fea0003800000 */
[----:B-1----:R-:W1:Y:S02]  /*0430*/  LDS R4, [UR8+0x34] ;  /* 0x00003408ff047984 */ /* 0x002e640008000800 */
[----:B-1----:R-:W-:-:S05]  /*0440*/  LOP3.LUT R4, R4, 0x38, RZ, 0xb8, !PT ;  /* 0x0000003804047812 */ /* 0x002fca00078eb8ff */
[----:B------:R1:W-:Y:S01]  /*0450*/  STS [UR8+0x34], R4 ;  /* 0x00003404ff007988 */ /* 0x0003e20008000808 */
[----:B------:R-:W-:Y:S05]  /*0460*/  @P2 BRA `(.L_x_9) ;  /* 0x0000000000202947 */ /* 0x000fea0003800000 */
[----:B-1----:R-:W1:Y:S01]  /*0470*/  LDS R4, [UR8+0x8] ;  /* 0x00000808ff047984 */ /* 0x002e620008000800 */
[----:B------:R-:W-:-:S05]  /*0480*/  IMAD.MOV.U32 R5, RZ, RZ, 0x780 ;  /* 0x00000780ff057424 */ /* 0x000fca00078e00ff */
[----:B-1----:R-:W-:-:S05]  /*0490*/  LOP3.LUT R4, R4, 0x300, R5, 0xd8, !PT ;  /* 0x0000030004047812 */ /* 0x002fca00078ed805 */
[----:B------:R2:W-:Y:S02]  /*04a0*/  STS [UR8+0x8], R4 ;  /* 0x00000804ff007988 */ /* 0x0005e40008000808 */
.L_x_8:
[----:B------:R-:W-:Y:S05]  /*04b0*/  @P2 BRA `(.L_x_10) ;  /* 0x0000000000282947 */ /* 0x000fea0003800000 */
[----:B-12---:R-:W1:Y:S02]  /*04c0*/  LDS R4, [UR8+0x8] ;  /* 0x00000808ff047984 */ /* 0x006e640008000800 */
[----:B-1----:R-:W-:-:S05]  /*04d0*/  LOP3.LUT R4, R4, 0x1800, RZ, 0xb8, !PT ;  /* 0x0000180004047812 */ /* 0x002fca00078eb8ff */
[----:B------:R2:W-:Y:S02]  /*04e0*/  STS [UR8+0x8], R4 ;  /* 0x00000804ff007988 */ /* 0x0005e40008000808 */
.L_x_9:
[----:B------:R-:W-:Y:S05]  /*04f0*/  @P2 BREAK B0 ;  /* 0x0000000000002942 */ /* 0x000fea0003800000 */
[----:B------:R-:W-:Y:S05]  /*0500*/  @P2 BRA `(.L_x_11) ;  /* 0x0000000000242947 */ /* 0x000fea0003800000 */
[----:B------:R-:W3:Y:S01]  /*0510*/  LDS R5, [UR8+0x8] ;  /* 0x00000808ff057984 */ /* 0x000ee20008000800 */
[----:B-12---:R-:W-:-:S05]  /*0520*/  IMAD.MOV.U32 R4, RZ, RZ, 0x6000 ;  /* 0x00006000ff047424 */ /* 0x006fca00078e00ff */
[----:B---3--:R-:W-:-:S04]  /*0530*/  LOP3.LUT R4, R5, 0x4000, R4, 0xd8, !PT ;  /* 0x0000400005047812 */ /* 0x008fc800078ed804 */
[----:B------:R-:W-:-:S05]  /*0540*/  LOP3.LUT R4, R4, 0x400000, RZ, 0xb8, !PT ;  /* 0x0040000004047812 */ /* 0x000fca00078eb8ff */
[----:B------:R3:W-:Y:S02]  /*0550*/  STS [UR8+0x8], R4 ;  /* 0x00000804ff007988 */ /* 0x0007e40008000808 */
.L_x_10:
[----:B------:R-:W-:Y:S05]  /*0560*/  BSYNC B0 ;  /* 0x0000000000007941 */ /* 0x000fea0003800000 */
.L_x_7:
[----:B-123--:R-:W1:Y:S02]  /*0570*/  @!P2 LDS R4, [UR8+0x8] ;  /* 0x00000808ff04a984 */ /* 0x00ee640008000800 */
[----:B-1----:R-:W-:-:S05]  /*0580*/  @!P2 LOP3.LUT R4, R4, 0x8000, RZ, 0xb8, !PT ;  /* 0x000080000404a812 */ /* 0x002fca00078eb8ff */
[----:B------:R3:W-:Y:S02]  /*0590*/  @!P2 STS [UR8+0x8], R4 ;  /* 0x00000804ff00a988 */ /* 0x0007e40008000808 */
.L_x_11:
[----:B------:R-:W-:Y:S05]  /*05a0*/  BSYNC B1 ;  /* 0x0000000000017941 */ /* 0x000fea0003800000 */
.L_x_6:
[----:B------:R-:W-:Y:S05]  /*05b0*/  WARPSYNC.ALL ;  /* 0x0000000000007948 */ /* 0x000fea0003800000 */
[----:B------:R-:W-:Y:S05]  /*05c0*/  @P0 BRA `(.L_x_12) ;  /* 0x0000000000280947 */ /* 0x000fea0003800000 */
[----:B-123--:R-:W1:Y:S01]  /*05d0*/  S2R R4, SR_LANEID ;  /* 0x0000000000047919 */ /* 0x00ee620000000000 */
[----:B------:R-:W-:Y:S05]  /*05e0*/  WARPSYNC.ALL ;  /* 0x0000000000007948 */ /* 0x000fea0003800000 */
[----:B-1----:R-:W-:-:S05]  /*05f0*/  IMAD.SHL.U32 R7, R4, 0x4, RZ ;  /* 0x0000000404077824 */ /* 0x002fca00078e00ff */
[----:B------:R-:W1:Y:S01]  /*0600*/  LDS R9, [R7+UR8] ;  /* 0x0000000807097984 */ /* 0x000e620008000800 */
[----:B------:R-:W-:-:S05]  /*0610*/  IADD3 R4, P1, R7, UR16, RZ ;  /* 0x0000001007047c10 */ /* 0x000fca000ff3e0ff */
[----:B------:R-:W-:-:S05]  /*0620*/  IMAD.X R5, RZ, RZ, UR17, P1 ;  /* 0x00000011ff057e24 */ /* 0x000fca00088e06ff */
[----:B-1----:R4:W5:Y:S01]  /*0630*/  ATOMG.E.EXCH.STRONG.GPU PT, RZ, [R4], R9 ;  /* 0x0000000904ff73a8 */ /* 0x00296200041ee100 */
[----:B------:R-:W-:-:S04]  /*0640*/  DEPBAR {5,4,3,2,1,0} ;  /* 0x0000003f0000791a */ /* 0x000fc80000000000 */
[----:B------:R4:W-:Y:S01]  /*0650*/  UTMACCTL.IV [UR16] ;  /* 0x00000000100079b9 */ /* 0x0009e20008000000 */
[----:B------:R-:W-:Y:S01]  /*0660*/  NOP ;  /* 0x0000000000007918 */ /* 0x000fe20000000000 */
.L_x_12:
[----:B------:R-:W-:Y:S05]  /*0670*/  @P0 BRA `(.L_x_13) ;  /* 0x00000000000c0947 */ /* 0x000fea0003800000 */
[----:B------:R0:W-:Y:S01]  /*0680*/  UTMACMDFLUSH ;  /* 0x00000000000079b7 */ /* 0x0001e20000000000 */
[----:B------:R-:W-:Y:S05]  /*0690*/  @P0 BRA `(.L_x_13) ;  /* 0x0000000000040947 */ /* 0x000fea0003800000 */
[----:B------:R-:W-:-:S04]  /*06a0*/  DEPBAR.LE SB0, 0x0 ;  /* 0x000080000000791a */ /* 0x000fc80000000000 */
.L_x_13:
[----:B------:R-:W-:Y:S05]  /*06b0*/  WARPSYNC.ALL ;  /* 0x0000000000007948 */ /* 0x000fea0003800000 */
[----:B-----5:R-:W-:Y:S06]  /*06c0*/  BAR.SYNC.DEFER_BLOCKING 0x0 ;  /* 0x0000000000007b1d */ /* 0x020fec0000010000 */
[----:B------:R-:W-:Y:S02]  /*06d0*/  BSSY B1, `(.L_x_14) ;  /* 0x000000b000017945 */ /* 0x000fe40003800000 */
[----:B------:R-:W-:Y:S06]  /*06e0*/  BAR.SYNC.DEFER_BLOCKING 0x0 ;  /* 0x0000000000007b1d */ /* 0x000fec0000010000 */
[----:B------:R5:W-:Y:S01]  /*06f0*/  @!P0 STS [R10], RZ ;  /* 0x000000ff0a008388 */ /* 0x000be20000000800 */
[----:B------:R-:W-:Y:S01]  /*0700*/  NOP ;  /* 0x0000000000007918 */ /* 0x000fe20000000000 */
[----:B------:R-:W-:Y:S05]  /*0710*/  @P2 BRA `(.L_x_15) ;  /* 0x0000000000182947 */ /* 0x000fea0003800000 */
[----:B-1234-:R-:W1:Y:S01]  /*0720*/  LDS R4, [UR8+0x8] ;  /* 0x00000808ff047984 */ /* 0x01ee620008000800 */
[----:B------:R-:W2:Y:S01]  /*0730*/  LDC.64 R14, c[0x0][0x218] ;  /* 0x00008600ff0e7b82 */ /* 0x000ea20000000a00 */
[----:B------:R-:W-:Y:S02]  /*0740*/  IMAD.MOV.U32 R5, RZ, RZ, 0x70 ;  /* 0x00000070ff057424 */ /* 0x000fe400078e00ff */
[----:B--2---:R2:W-:Y:S03]  /*0750*/  STS.64 [UR8], R14 ;  /* 0x0000000eff007988 */ /* 0x0045e60008000a08 */
[----:B-1----:R-:W-:-:S05]  /*0760*/  LOP3.LUT R4, R4, 0x10, R5, 0xd8, !PT ;  /* 0x0000001004047812 */ /* 0x002fca00078ed805 */
[----:B------:R2:W-:Y:S02]  /*0770*/  STS [UR8+0x8], R4 ;  /* 0x00000804ff007988 */ /* 0x0005e40008000808 */
.L_x_15:
[----:B----4-:R-:W-:Y:S05]  /*0780*/  BSYNC B1 ;  /* 0x0000000000017941 */ /* 0x010fea0003800000 */
.L_x_14:
[----:B------:R-:W-:Y:S04]  /*0790*/  BSSY B2, `(.L_x_16) ;  /* 0x000000f000027945 */ /* 0x000fe80003800000 */
[----:B------:R-:W-:Y:S04]  /*07a0*/  BSSY B1, `(.L_x_17) ;  /* 0x000000c000017945 */ /* 0x000fe80003800000 */
[----:B------:R-:W-:Y:S05]  /*07b0*/  @P2 BRA `(.L_x_18) ;  /* 0x0000000000282947 */ /* 0x000fea0003800000 */
[----:B-123--:R-:W1:Y:S01]  /*07c0*/  LDS R4, [UR8+0x34] ;  /* 0x00003408ff047984 */ /* 0x00ee620008000800 */
[----:B------:R-:W-:Y:S01]  /*07d0*/  IMAD.MOV.U32 R5, RZ, RZ, 0x1f000000 ;  /* 0x1f000000ff057424 */ /* 0x000fe200078e00ff */
[----:B------:R-:W-:Y:S05]  /*07e0*/  @P2 BREAK B1 ;  /* 0x0000000000012942 */ /* 0x000fea0003800000 */
[----:B-1----:R-:W-:-:S05]  /*07f0*/  LOP3.LUT R4, R4, 0xff000000, R5, 0xb8, !PT ;  /* 0xff00000004047812 */ /* 0x002fca00078eb805 */
[----:B------:R1:W-:Y:S01]  /*0800*/  STS [UR8+0x34], R4 ;  /* 0x00003404ff007988 */ /* 0x0003e20008000808 */
[----:B------:R-:W-:Y:S05]  /*0810*/  @P2 BRA `(.L_x_19) ;  /* 0x0000000000182947 */ /* 0x000fea0003800000 */
[----:B------:R-:W2:Y:S01]  /*0820*/  LDS R5, [UR8+0x38] ;  /* 0x00003808ff057984 */ /* 0x000ea20008000800 */
[----:B-1----:R-:W-:-:S05]  /*0830*/  IMAD.MOV.U32 R4, RZ, RZ, 0x3f ;  /* 0x0000003fff047424 */ /* 0x002fca00078e00ff */
[----:B--2---:R-:W-:-:S05]  /*0840*/  LOP3.LUT R4, R5, 0xff, R4, 0xb8, !PT ;  /* 0x000000ff05047812 */ /* 0x004fca00078eb804 */
[----:B------:R4:W-:Y:S02]  /*0850*/  STS [UR8+0x38], R4 ;  /* 0x00003804ff007988 */ /* 0x0009e40008000808 */
.L_x_18:
[----:B------:R-:W-:Y:S05]  /*0860*/  BSYNC B1 ;  /* 0x0000000000017941 */ /* 0x000fea0003800000 */
.L_x_17:
[----:B------:R1:W-:Y:S02]  /*0870*/  @!P2 STS [UR8+0x20], R8 ;  /* 0x00002008ff00a988 */ /* 0x0003e40008000808 */
.L_x_19:
[----:B------:R-:W-:Y:S05]  /*0880*/  BSYNC B2 ;  /* 0x0000000000027941 */ /* 0x000fea0003800000 */
.L_x_16:
[----:B------:R-:W-:Y:S05]  /*0890*/  WARPSYNC.ALL ;  /* 0x0000000000007948 */ /* 0x000fea0003800000 */
[----:B------:R-:W2:Y:S01]  /*08a0*/  LDC R7, c[0x0][0x22c] ;  /* 0x00008b00ff077b82 */ /* 0x000ea20000000800 */
[----:B------:R-:W-:Y:S01]  /*08b0*/  BSSY B2, `(.L_x_20) ;  /* 0x0000010000027945 */ /* 0x000fe20003800000 */
[----:B--2---:R-:W-:-:S05]  /*08c0*/  VIADD R7, R7, 0xffffffff ;  /* 0xffffffff07077836 */ /* 0x004fca0000000000 */
[----:B------:R2:W-:Y:S01]  /*08d0*/  @!P2 STS [UR8+0x24], R7 ;  /* 0x00002407ff00a988 */ /* 0x0005e20008000808 */
[----:B------:R-:W-:Y:S05]  /*08e0*/  @P2 BRA `(.L_x_21) ;  /* 0x0000000000302947 */ /* 0x000fea0003800000 */
[----:B------:R-:W2:Y:S01]  /*08f0*/  LDS R5, [UR8+0x34] ;  /* 0x00003408ff057984 */ /* 0x000ea20008000800 */
[----:B-1----:R-:W1:Y:S03]  /*0900*/  LDC.64 R8, c[0x0][0x240] ;  /* 0x00009000ff087b82 */ /* 0x002e660000000a00 */
[----:B---34-:R-:W3:Y:S01]  /*0910*/  LDS R4, [UR8+0x1c] ;  /* 0x00001c08ff047984 */ /* 0x018ee20008000800 */
[C---:B-1----:R-:W-:Y:S01]  /*0920*/  SHF.L.U64.HI R9, R8.reuse, 0x1, R9 ;  /* 0x0000000108097819 */ /* 0x042fe20000010209 */
[----:B------:R-:W-:-:S03]  /*0930*/  IMAD.SHL.U32 R8, R8, 0x2, RZ ;  /* 0x0000000208087824 */ /* 0x000fc600078e00ff */
[--C-:B------:R-:W-:Y:S02]  /*0940*/  SHF.R.U32.HI R11, RZ, 0x4, R9.reuse ;  /* 0x00000004ff0b7819 */ /* 0x100fe40000011609 */
[----:B------:R-:W-:-:S05]  /*0950*/  SHF.R.U64 R8, R8, 0x4, R9 ;  /* 0x0000000408087819 */ /* 0x000fca0000001209 */
[----:B------:R1:W-:Y:S01]  /*0960*/  STS [UR8+0xc], R8 ;  /* 0x00000c08ff007988 */ /* 0x0003e20008000808 */
[----:B--2---:R-:W-:Y:S02]  /*0970*/  LOP3.LUT R5, R5, 0x7, RZ, 0xb8, !PT ;  /* 0x0000000705057812 */ /* 0x004fe400078eb8ff */
[----:B---3--:R-:W-:-:S03]  /*0980*/  LOP3.LUT R4, R4, 0xf, R11, 0xb8, !PT ;  /* 0x0000000f04047812 */ /* 0x008fc600078eb80b */
[----:B------:R1:W-:Y:S04]  /*0990*/  STS [UR8+0x34], R5 ;  /* 0x00003405ff007988 */ /* 0x0003e80008000808 */
[----:B------:R1:W-:Y:S02]  /*09a0*/  STS [UR8+0x1c], R4 ;  /* 0x00001c04ff007988 */ /* 0x0003e40008000808 */
.L_x_21:
[----:B------:R-:W-:Y:S05]  /*09b0*/  BSYNC B2 ;  /* 0x0000000000027941 */ /* 0x000fea0003800000 */
.L_x_20:
[----:B------:R-:W-:Y:S04]  /*09c0*/  BSSY B3, `(.L_x_22) ;  /* 0x000001a000037945 */ /* 0x000fe80003800000 */
[----:B------:R-:W-:Y:S04]  /*09d0*/  BSSY B2, `(.L_x_23) ;  /* 0x0000015000027945 */ /* 0x000fe80003800000 */
[----:B------:R-:W-:Y:S05]  /*09e0*/  @P2 BRA `(.L_x_24) ;  /* 0x0000000000202947 */ /* 0x000fea0003800000 */
[----:B-1-34-:R-:W1:Y:S02]  /*09f0*/  LDS R4, [UR8+0x34] ;  /* 0x00003408ff047984 */ /* 0x01ae640008000800 */
[----:B-1----:R-:W-:-:S05]  /*0a00*/  LOP3.LUT R4, R4, 0x38, RZ, 0xb8, !PT ;  /* 0x0000003804047812 */ /* 0x002fca00078eb8ff */
[----:B------:R1:W-:Y:S01]  /*0a10*/  STS [UR8+0x34], R4 ;  /* 0x00003404ff007988 */ /* 0x0003e20008000808 */
[----:B------:R-:W-:Y:S05]  /*0a20*/  @P2 BRA `(.L_x_25) ;  /* 0x0000000000202947 */ /* 0x000fea0003800000 */
[----:B-1----:R-:W1:Y:S01]  /*0a30*/  LDS R4, [UR8+0x8] ;  /* 0x00000808ff047984 */ /* 0x002e620008000800 */
[----:B------:R-:W-:-:S05]  /*0a40*/  IMAD.MOV.U32 R5, RZ, RZ, 0x780 ;  /* 0x00000780ff057424 */ /* 0x000fca00078e00ff */
[----:B-1----:R-:W-:-:S05]  /*0a50*/  LOP3.LUT R4, R4, 0x300, R5, 0xd8, !PT ;  /* 0x0000030004047812 */ /* 0x002fca00078ed805 */
[----:B------:R1:W-:Y:S02]  /*0a60*/  STS [UR8+0x8], R4 ;  /* 0x00000804ff007988 */ /* 0x0003e40008000808 */
.L_x_24:
[----:B------:R-:W-:Y:S05]  /*0a70*/  @P2 BRA `(.L_x_26) ;  /* 0x0000000000282947 */ /* 0x000fea0003800000 */
[----:B-1-34-:R-:W1:Y:S02]  /*0a80*/  LDS R4, [UR8+0x8] ;  /* 0x00000808ff047984 */ /* 0x01ae640008000800 */
[----:B-1----:R-:W-:-:S05]  /*0a90*/  LOP3.LUT R4, R4, 0x1800, RZ, 0xb8, !PT ;  /* 0x0000180004047812 */ /* 0x002fca00078eb8ff */
[----:B------:R3:W-:Y:S02]  /*0aa0*/  STS [UR8+0x8], R4 ;  /* 0x00000804ff007988 */ /* 0x0007e40008000808 */
.L_x_25:
[----:B------:R-:W-:Y:S05]  /*0ab0*/  @P2 BREAK B2 ;  /* 0x0000000000022942 */ /* 0x000fea0003800000 */
[----:B------:R-:W-:Y:S05]  /*0ac0*/  @P2 BRA `(.L_x_27) ;  /* 0x0000000000242947 */ /* 0x000fea0003800000 */
[----:B-1-3--:R-:W1:Y:S01]  /*0ad0*/  LDS R4, [UR8+0x8] ;  /* 0x00000808ff047984 */ /* 0x00ae620008000800 */
[----:B------:R-:W-:-:S05]  /*0ae0*/  IMAD.MOV.U32 R5, RZ, RZ, 0x6000 ;  /* 0x00006000ff057424 */ /* 0x000fca00078e00ff */
[----:B-1----:R-:W-:-:S04]  /*0af0*/  LOP3.LUT R4, R4, 0x4000, R5, 0xd8, !PT ;  /* 0x0000400004047812 */ /* 0x002fc800078ed805 */
[----:B------:R-:W-:-:S05]  /*0b00*/  LOP3.LUT R4, R4, 0x400000, RZ, 0xb8, !PT ;  /* 0x0040000004047812 */ /* 0x000fca00078eb8ff */
[----:B------:R1:W-:Y:S02]  /*0b10*/  STS [UR8+0x8], R4 ;  /* 0x00000804ff007988 */ /* 0x0003e40008000808 */
.L_x_26:
[----:B------:R-:W-:Y:S05]  /*0b20*/  BSYNC B2 ;  /* 0x0000000000027941 */ /* 0x000fea0003800000 */
.L_x_23:
[----:B-1-34-:R-:W1:Y:S02]  /*0b30*/  @!P2 LDS R4, [UR8+0x8] ;  /* 0x00000808ff04a984 */ /* 0x01ae640008000800 */
[----:B-1----:R-:W-:-:S05]  /*0b40*/  @!P2 LOP3.LUT R4, R4, 0x8000, RZ, 0xb8, !PT ;  /* 0x000080000404a812 */ /* 0x002fca00078eb8ff */
[----:B------:R4:W-:Y:S02]  /*0b50*/  @!P2 STS [UR8+0x8], R4 ;  /* 0x00000804ff00a988 */ /* 0x0009e40008000808 */
.L_x_27:
[----:B------:R-:W-:Y:S05]  /*0b60*/  BSYNC B3 ;  /* 0x0000000000037941 */ /* 0x000fea0003800000 */
.L_x_22:
[----:B------:R-:W-:Y:S05]  /*0b70*/  WARPSYNC.ALL ;  /* 0x0000000000007948 */ /* 0x000fea0003800000 */
[----:B------:R-:W-:-:S04]  /*0b80*/  UIADD3 UR19, UR4, 0x80, URZ ;  /* 0x0000008004137890 */ /* 0x000fc8000fffe03f */
[----:B------:R-:W-:-:S04]  /*0b90*/  UIADD3 UR18, UP0, UR19, UR20, URZ ;  /* 0x0000001413127290 */ /* 0x000fc8000ff1e03f */
[----:B------:R-:W-:Y:S01]  /*0ba0*/  ULEA.HI.X.SX32 UR19, UR19, UR21, 0x1, UP0 ;  /* 0x0000001513137291 */ /* 0x000fe200080f0e3f */
[----:B------:R-:W-:Y:S11]  /*0bb0*/  @P0 BRA `(.L_x_28) ;  /* 0x0000000000280947 */ /* 0x000ff60003800000 */
[----:B-1-34-:R-:W1:Y:S01]  /*0bc0*/  S2R R4, SR_LANEID ;  /* 0x0000000000047919 */ /* 0x01ae620000000000 */
[----:B------:R-:W-:Y:S05]  /*0bd0*/  WARPSYNC.ALL ;  /* 0x0000000000007948 */ /* 0x000fea0003800000 */
[----:B-1----:R-:W-:-:S05]  /*0be0*/  IMAD.SHL.U32 R8, R4, 0x4, RZ ;  /* 0x0000000404087824 */ /* 0x002fca00078e00ff */
[----:B------:R-:W1:Y:S01]  /*0bf0*/  LDS R9, [R8+UR8] ;  /* 0x0000000808097984 */ /* 0x000e620008000800 */
[----:B------:R-:W-:-:S05]  /*0c00*/  IADD3 R4, P1, R8, UR18, RZ ;  /* 0x0000001208047c10 */ /* 0x000fca000ff3e0ff */
[----:B------:R-:W-:-:S05]  /*0c10*/  IMAD.X R5, RZ, RZ, UR19, P1 ;  /* 0x00000013ff057e24 */ /* 0x000fca00088e06ff */
[----:B-1----:R1:W3:Y:S01]  /*0c20*/  ATOMG.E.EXCH.STRONG.GPU PT, RZ, [R4], R9 ;  /* 0x0000000904ff73a8 */ /* 0x0022e200041ee100 */
[----:B------:R-:W-:-:S04]  /*0c30*/  DEPBAR {5,4,3,2,1,0} ;  /* 0x0000003f0000791a */ /* 0x000fc80000000000 */
[----:B------:R1:W-:Y:S01]  /*0c40*/  UTMACCTL.IV [UR18] ;  /* 0x00000000120079b9 */ /* 0x0003e20008000000 */
[----:B------:R-:W-:Y:S01]  /*0c50*/  NOP ;  /* 0x0000000000007918 */ /* 0x000fe20000000000 */
.L_x_28:
[----:B------:R-:W-:Y:S05]  /*0c60*/  @P0 BRA `(.L_x_29) ;  /* 0x00000000000c0947 */ /* 0x000fea0003800000 */
[----:B------:R0:W-:Y:S01]  /*0c70*/  UTMACMDFLUSH ;  /* 0x00000000000079b7 */ /* 0x0001e20000000000 */
[----:B------:R-:W-:Y:S05]  /*0c80*/  @P0 BRA `(.L_x_29) ;  /* 0x0000000000040947 */ /* 0x000fea0003800000 */
[----:B------:R-:W-:-:S04]  /*0c90*/  DEPBAR.LE SB0, 0x0 ;  /* 0x000080000000791a */ /* 0x000fc80000000000 */
.L_x_29:
[----:B------:R-:W-:Y:S05]  /*0ca0*/  WARPSYNC.ALL ;  /* 0x0000000000007948 */ /* 0x000fea0003800000 */
[----:B---3--:R-:W-:Y:S06]  /*0cb0*/  BAR.SYNC.DEFER_BLOCKING 0x0 ;  /* 0x0000000000007b1d */ /* 0x008fec0000010000 */
[----:B------:R-:W-:Y:S02]  /*0cc0*/  BSSY B3, `(.L_x_30) ;  /* 0x000000b000037945 */ /* 0x000fe40003800000 */
[----:B------:R-:W-:Y:S06]  /*0cd0*/  BAR.SYNC.DEFER_BLOCKING 0x0 ;  /* 0x0000000000007b1d */ /* 0x000fec0000010000 */
[----:B------:R3:W-:Y:S01]  /*0ce0*/  @!P0 STS [R10], RZ ;  /* 0x000000ff0a008388 */ /* 0x0007e20000000800 */
[----:B------:R-:W-:Y:S01]  /*0cf0*/  NOP ;  /* 0x0000000000007918 */ /* 0x000fe20000000000 */
[----:B------:R-:W-:Y:S05]  /*0d00*/  @P2 BRA `(.L_x_31) ;  /* 0x0000000000182947 */ /* 0x000fea0003800000 */
[----:B-1--4-:R-:W1:Y:S01]  /*0d10*/  LDS R4, [UR8+0x8] ;  /* 0x00000808ff047984 */ /* 0x012e620008000800 */
[----:B------:R-:W4:Y:S01]  /*0d20*/  LDC.64 R8, c[0x0][0x220] ;  /* 0x00008800ff087b82 */ /* 0x000f220000000a00 */
[----:B------:R-:W-:Y:S02]  /*0d30*/  IMAD.MOV.U32 R5, RZ, RZ, 0x70 ;  /* 0x00000070ff057424 */ /* 0x000fe400078e00ff */
[----:B----4-:R4:W-:Y:S03]  /*0d40*/  STS.64 [UR8], R8 ;  /* 0x00000008ff007988 */ /* 0x0109e60008000a08 */
[----:B-1----:R-:W-:-:S05]  /*0d50*/  LOP3.LUT R4, R4, 0x10, R5, 0xd8, !PT ;  /* 0x0000001004047812 */ /* 0x002fca00078ed805 */
[----:B------:R4:W-:Y:S02]  /*0d60*/  STS [UR8+0x8], R4 ;  /* 0x00000804ff007988 */ /* 0x0009e40008000808 */
.L_x_31:
[----:B-1----:R-:W-:Y:S05]  /*0d70*/  BSYNC B3 ;  /* 0x0000000000037941 */ /* 0x002fea0003800000 */
.L_x_30:
[----:B------:R-:W-:Y:S04]  /*0d80*/  BSSY B4, `(.L_x_32) ;  /* 0x0000011000047945 */ /* 0x000fe80003800000 */
[----:B------:R-:W-:Y:S04]  /*0d90*/  BSSY B3, `(.L_x_33) ;  /* 0x000000e000037945 */ /* 0x000fe80003800000 */
[----:B------:R-:W-:Y:S05]  /*0da0*/  @P2 BRA `(.L_x_34) ;  /* 0x0000000000242947 */ /* 0x000fea0003800000 */
[----:B----4-:R-:W1:Y:S01]  /*0db0*/  LDS R4, [UR8+0x34] ;  /* 0x00003408ff047984 */ /* 0x010e620008000800 */
[----:B------:R-:W-:-:S05]  /*0dc0*/  IMAD.MOV.U32 R5, RZ, RZ, 0x3f000000 ;  /* 0x3f000000ff057424 */ /* 0x000fca00078e00ff */
[----:B-1----:R-:W-:-:S05]  /*0dd0*/  LOP3.LUT R4, R4, 0xff000000, R5, 0xb8, !PT ;  /* 0xff00000004047812 */ /* 0x002fca00078eb805 */
[----:B------:R1:W-:Y:S01]  /*0de0*/  STS [UR8+0x34], R4 ;  /* 0x00003404ff007988 */ /* 0x0003e20008000808 */
[----:B------:R-:W-:Y:S05]  /*0df0*/  @P2 BRA `(.L_x_35) ;  /* 0x00000000001c2947 */ /* 0x000fea0003800000 */
[----:B-1----:R-:W1:Y:S01]  /*0e00*/  LDS R4, [UR8+0x38] ;  /* 0x00003808ff047984 */ /* 0x002e620008000800 */
[----:B------:R-:W-:-:S05]  /*0e10*/  IMAD.MOV.U32 R5, RZ, RZ, 0xff ;  /* 0x000000ffff057424 */ /* 0x000fca00078e00ff */
[----:B-1----:R-:W-:-:S05]  /*0e20*/  LOP3.LUT R4, R4, 0xff, R5, 0xb8, !PT ;  /* 0x000000ff04047812 */ /* 0x002fca00078eb805 */
[----:B------:R1:W-:Y:S02]  /*0e30*/  STS [UR8+0x38], R4 ;  /* 0x00003804ff007988 */ /* 0x0003e40008000808 */
.L_x_34:
[----:B------:R-:W-:Y:S05]  /*0e40*/  @P2 BREAK B3 ;  /* 0x0000000000032942 */ /* 0x000fea0003800000 */
[----:B------:R-:W-:Y:S05]  /*0e50*/  @P2 BRA `(.L_x_36) ;  /* 0x00000000000c2947 */ /* 0x000fea0003800000 */
[----:B------:R1:W-:Y:S02]  /*0e60*/  STS [UR8+0x20], R7 ;  /* 0x00002007ff007988 */ /* 0x0003e40008000808 */
.L_x_35:
[----:B------:R-:W-:Y:S05]  /*0e70*/  BSYNC B3 ;  /* 0x0000000000037941 */ /* 0x000fea0003800000 */
.L_x_33:
[----:B------:R1:W-:Y:S02]  /*0e80*/  @!P2 STS [UR8+0x24], R3 ;  /* 0x00002403ff00a988 */ /* 0x0003e40008000808 */
.L_x_36:
[----:B------:R-:W-:Y:S05]  /*0e90*/  BSYNC B4 ;  /* 0x0000000000047941 */ /* 0x000fea0003800000 */
.L_x_32:
[----:B------:R-:W-:Y:S05]  /*0ea0*/  WARPSYNC.ALL ;  /* 0x0000000000007948 */ /* 0x000fea0003800000 */
[----:B------:R-:W-:Y:S04]  /*0eb0*/  BSSY B4, `(.L_x_37) ;  /* 0x000000e000047945 */ /* 0x000fe80003800000 */
[----:B------:R-:W-:Y:S05]  /*0ec0*/  @P2 BRA `(.L_x_38) ;  /* 0x0000000000302947 */ /* 0x000fea0003800000 */
[----:B-1--4-:R-:W1:Y:S01]  /*0ed0*/  LDS R4, [UR8+0x34] ;  /* 0x00003408ff047984 */ /* 0x012e620008000800 */
[----:B---3-5:R-:W3:Y:S03]  /*0ee0*/  LDC.64 R10, c[0x0][0x248] ;  /* 0x00009200ff0a7b82 */ /* 0x028ee60000000a00 */
[----:B------:R-:W4:Y:S01]  /*0ef0*/  LDS R3, [UR8+0x1c] ;  /* 0x00001c08ff037984 */ /* 0x000f220008000800 */
[C---:B---3--:R-:W-:Y:S01]  /*0f00*/  SHF.L.U64.HI R8, R10.reuse, 0x1, R11 ;  /* 0x000000010a087819 */ /* 0x048fe2000001020b */
[----:B------:R-:W-:-:S03]  /*0f10*/  IMAD.SHL.U32 R5, R10, 0x2, RZ ;  /* 0x000000020a057824 */ /* 0x000fc600078e00ff */
[--C-:B------:R-:W-:Y:S02]  /*0f20*/  SHF.R.U32.HI R10, RZ, 0x4, R8.reuse ;  /* 0x00000004ff0a7819 */ /* 0x100fe40000011608 */
[----:B------:R-:W-:-:S05]  /*0f30*/  SHF.R.U64 R5, R5, 0x4, R8 ;  /* 0x0000000405057819 */ /* 0x000fca0000001208 */
[----:B------:R3:W-:Y:S01]  /*0f40*/  STS [UR8+0xc], R5 ;  /* 0x00000c05ff007988 */ /* 0x0007e20008000808 */
[----:B-1----:R-:W-:Y:S02]  /*0f50*/  LOP3.LUT R4, R4, 0x7, RZ, 0xb8, !PT ;  /* 0x0000000704047812 */ /* 0x002fe400078eb8ff */
[----:B----4-:R-:W-:-:S03]  /*0f60*/  LOP3.LUT R3, R3, 0xf, R10, 0xb8, !PT ;  /* 0x0000000f03037812 */ /* 0x010fc600078eb80a */
[----:B------:R3:W-:Y:S04]  /*0f70*/  STS [UR8+0x34], R4 ;  /* 0x00003404ff007988 */ /* 0x0007e80008000808 */
[----:B------:R3:W-:Y:S02]  /*0f80*/  STS [UR8+0x1c], R3 ;  /* 0x00001c03ff007988 */ /* 0x0007e40008000808 */
.L_x_38:
[----:B------:R-:W-:Y:S05]  /*0f90*/  BSYNC B4 ;  /* 0x0000000000047941 */ /* 0x000fea0003800000 */
.L_x_37:
[----:B------:R-:W-:Y:S04]  /*0fa0*/  BSSY B4, `(.L_x_39) ;  /* 0x000001a000047945 */ /* 0x000fe80003800000 */
[----:B------:R-:W-:Y:S04]  /*0fb0*/  BSSY B5, `(.L_x_40) ;  /* 0x0000015000057945 */ /* 0x000fe80003800000 */
[----:B------:R-:W-:Y:S05]  /*0fc0*/  @P2 BRA `(.L_x_41) ;  /* 0x0000000000202947 */ /* 0x000fea0003800000 */
[----:B-1-3--:R-:W1:Y:S02]  /*0fd0*/  LDS R3, [UR8+0x34] ;  /* 0x00003408ff037984 */ /* 0x00ae640008000800 */
[----:B-1----:R-:W-:-:S05]  /*0fe0*/  LOP3.LUT R3, R3, 0x38, RZ, 0xb8, !PT ;  /* 0x0000003803037812 */ /* 0x002fca00078eb8ff */
[----:B------:R1:W-:Y:S01]  /*0ff0*/  STS [UR8+0x34], R3 ;  /* 0x00003403ff007988 */ /* 0x0003e20008000808 */
[----:B------:R-:W-:Y:S05]  /*1000*/  @P2 BRA `(.L_x_42) ;  /* 0x0000000000202947 */ /* 0x000fea0003800000 */
[----:B-1----:R-:W1:Y:S01]  /*1010*/  LDS R3, [UR8+0x8] ;  /* 0x00000808ff037984 */ /* 0x002e620008000800 */
[----:B----4-:R-:W-:-:S05]  /*1020*/  IMAD.MOV.U32 R4, RZ, RZ, 0x780 ;  /* 0x00000780ff047424 */ /* 0x010fca00078e00ff */
[----:B-1----:R-:W-:-:S05]  /*1030*/  LOP3.LUT R3, R3, 0x300, R4, 0xd8, !PT ;  /* 0x0000030003037812 */ /* 0x002fca00078ed804 */
[----:B------:R1:W-:Y:S02]  /*1040*/  STS [UR8+0x8], R3 ;  /* 0x00000803ff007988 */ /* 0x0003e40008000808 */
.L_x_41:
[----:B------:R-:W-:Y:S05]  /*1050*/  @P2 BRA `(.L_x_43) ;  /* 0x0000000000282947 */ /* 0x000fea0003800000 */
[----:B-1-3--:R-:W1:Y:S02]  /*1060*/  LDS R3, [UR8+0x8] ;  /* 0x00000808ff037984 */ /* 0x00ae640008000800 */
[----:B-1----:R-:W-:-:S05]  /*1070*/  LOP3.LUT R3, R3, 0x1800, RZ, 0xb8, !PT ;  /* 0x0000180003037812 */ /* 0x002fca00078eb8ff */
[----:B------:R3:W-:Y:S02]  /*1080*/  STS [UR8+0x8], R3 ;  /* 0x00000803ff007988 */ /* 0x0007e40008000808 */
.L_x_42:
[----:B------:R-:W-:Y:S05]  /*1090*/  @P2 BREAK B5 ;  /* 0x0000000000052942 */ /* 0x000fea0003800000 */
[----:B------:R-:W-:Y:S05]  /*10a0*/  @P2 BRA `(.L_x_44) ;  /* 0x0000000000242947 */ /* 0x000fea0003800000 */
[----:B-1-3--:R-:W1:Y:S01]  /*10b0*/  LDS R3, [UR8+0x8] ;  /* 0x00000808ff037984 */ /* 0x00ae620008000800 */
[----:B----4-:R-:W-:-:S05]  /*10c0*/  IMAD.MOV.U32 R4, RZ, RZ, 0x6000 ;  /* 0x00006000ff047424 */ /* 0x010fca00078e00ff */
[----:B-1----:R-:W-:-:S04]  /*10d0*/  LOP3.LUT R3, R3, 0x6000, R4, 0xd8, !PT ;  /* 0x0000600003037812 */ /* 0x002fc800078ed804 */
[----:B------:R-:W-:-:S05]  /*10e0*/  LOP3.LUT R3, R3, 0x400000, RZ, 0xb8, !PT ;  /* 0x0040000003037812 */ /* 0x000fca00078eb8ff */
[----:B------:R1:W-:Y:S02]  /*10f0*/  STS [UR8+0x8], R3 ;  /* 0x00000803ff007988 */ /* 0x0003e40008000808 */
.L_x_43:
[----:B------:R-:W-:Y:S05]  /*1100*/  BSYNC B5 ;  /* 0x0000000000057941 */ /* 0x000fea0003800000 */
.L_x_40:
[----:B-1-3--:R-:W1:Y:S02]  /*1110*/  @!P2 LDS R3, [UR8+0x8] ;  /* 0x00000808ff03a984 */ /* 0x00ae640008000800 */
[----:B-1----:R-:W-:-:S05]  /*1120*/  @!P2 LOP3.LUT R3, R3, 0x8000, RZ, 0xb8, !PT ;  /* 0x000080000303a812 */ /* 0x002fca00078eb8ff */
[----:B------:R1:W-:Y:S02]  /*1130*/  @!P2 STS [UR8+0x8], R3 ;  /* 0x00000803ff00a988 */ /* 0x0003e40008000808 */
.L_x_44:
[----:B------:R-:W-:Y:S05]  /*1140*/  BSYNC B4 ;  /* 0x0000000000047941 */ /* 0x000fea0003800000 */
.L_x_39:
[----:B------:R-:W-:Y:S05]  /*1150*/  WARPSYNC.ALL ;  /* 0x0000000000007948 */ /* 0x000fea0003800000 */
[----:B------:R-:W-:Y:S01]  /*1160*/  UIADD3 UR4, UR4, 0x100, URZ ;  /* 0x0000010004047890 */ /* 0x000fe2000fffe03f */
[----:B------:R-:W-:Y:S02]  /*1170*/  ISETP.GE.AND P1, PT, R12, 0x1, PT ;  /* 0x000000010c00780c */ /* 0x000fe40003f26270 */
[----:B------:R-:W-:Y:S02]  /*1180*/  CS2R R56, SRZ ;  /* 0x0000000000387805 */ /* 0x000fe4000001ff00 */
[----:B------:R-:W-:Y:S01]  /*1190*/  CS2R R58, SRZ ;  /* 0x00000000003a7805 */ /* 0x000fe2000001ff00 */
[----:B------:R-:W-:Y:S01]  /*11a0*/  UIADD3 UR20, UP0, UR4, UR20, URZ ;  /* 0x0000001404147290 */ /* 0x000fe2000ff1e03f */
[----:B------:R-:W-:-:S02]  /*11b0*/  CS2R R60, SRZ ;  /* 0x00000000003c7805 */ /* 0x000fc4000001ff00 */
[----:B------:R-:W-:Y:S02]  /*11c0*/  CS2R R62, SRZ ;  /* 0x00000000003e7805 */ /* 0x000fe4000001ff00 */
[----:B------:R-:W-:Y:S01]  /*11d0*/  CS2R R64, SRZ ;  /* 0x0000000000407805 */ /* 0x000fe2000001ff00 */
[----:B------:R-:W-:Y:S01]  /*11e0*/  ULEA.HI.X.SX32 UR21, UR4, UR21, 0x1, UP0 ;  /* 0x0000001504157291 */ /* 0x000fe200080f0e3f */
[----:B------:R-:W-:Y:S02]  /*11f0*/  CS2R R66, SRZ ;  /* 0x0000000000427805 */ /* 0x000fe4000001ff00 */
[----:B------:R-:W-:Y:S02]  /*1200*/  CS2R R68, SRZ ;  /* 0x0000000000447805 */ /* 0x000fe4000001ff00 */
[----:B------:R-:W-:Y:S02]  /*1210*/  CS2R R70, SRZ ;  /* 0x0000000000467805 */ /* 0x000fe4000001ff00 */
[----:B------:R-:W-:-:S02]  /*1220*/  CS2R R72, SRZ ;  /* 0x0000000000487805 */ /* 0x000fc4000001ff00 */
[----:B------:R-:W-:Y:S02]  /*1230*/  CS2R R74, SRZ ;  /* 0x00000000004a7805 */ /* 0x000fe4000001ff00 */
[----:B------:R-:W-:Y:S02]  /*1240*/  CS2R R76, SRZ ;  /* 0x00000000004c7805 */ /* 0x000fe4000001ff00 */
[----:B------:R-:W-:Y:S02]  /*1250*/  CS2R R78, SRZ ;  /* 0x00000000004e7805 */ /* 0x000fe4000001ff00 */
[----:B------:R-:W-:Y:S02]  /*1260*/  CS2R R80, SRZ ;  /* 0x0000000000507805 */ /* 0x000fe4000001ff00 */
[----:B------:R-:W-:Y:S02]  /*1270*/  CS2R R82, SRZ ;  /* 0x0000000000527805 */ /* 0x000fe4000001ff00 */
[----:B------:R-:W-:-:S02]  /*1280*/  CS2R R84, SRZ ;  /* 0x0000000000547805 */ /* 0x000fc4000001ff00 */
[----:B------:R-:W-:Y:S02]  /*1290*/  CS2R R86, SRZ ;  /* 0x0000000000567805 */ /* 0x000fe4000001ff00 */
[----:B------:R-:W-:Y:S02]  /*12a0*/  CS2R R24, SRZ ;  /* 0x0000000000187805 */ /* 0x000fe4000001ff00 */
[----:B------:R-:W-:Y:S01]  /*12b0*/  CS2R R26, SRZ ;  /* 0x00000000001a7805 */ /* 0x000fe2000001ff00 */
[----:B------:R-:W-:Y:S01]  /*12c0*/  IMAD.MOV.U32 R28, RZ, RZ, RZ ;  /* 0x000000ffff1c7224 */ /* 0x000fe200078e00ff */
[----:B------:R-:W-:Y:S06]  /*12d0*/  @P0 BRA `(.L_x_45) ;  /* 0x0000000000280947 */ /* 0x000fec0003800000 */
[----:B-1-3--:R-:W2:Y:S01]  /*12e0*/  S2R R3, SR_LANEID ;  /* 0x0000000000037919 */ /* 0x00aea20000000000 */
[----:B------:R-:W-:Y:S05]  /*12f0*/  WARPSYNC.ALL ;  /* 0x0000000000007948 */ /* 0x000fea0003800000 */
[----:B--2---:R-:W-:-:S05]  /*1300*/  IMAD.SHL.U32 R7, R3, 0x4, RZ ;  /* 0x0000000403077824 */ /* 0x004fca00078e00ff */
[----:B------:R-:W1:Y:S01]  /*1310*/  LDS R3, [R7+UR8] ;  /* 0x0000000807037984 */ /* 0x000e620008000800 */
[----:B----4-:R-:W-:-:S05]  /*1320*/  IADD3 R4, P3, R7, UR20, RZ ;  /* 0x0000001407047c10 */ /* 0x010fca000ff7e0ff */
[----:B------:R-:W-:-:S05]  /*1330*/  IMAD.X R5, RZ, RZ, UR21, P3 ;  /* 0x00000015ff057e24 */ /* 0x000fca00098e06ff */
[----:B-1----:R1:W2:Y:S01]  /*1340*/  ATOMG.E.EXCH.STRONG.GPU PT, RZ, [R4], R3 ;  /* 0x0000000304ff73a8 */ /* 0x0022a200041ee100 */
[----:B------:R-:W-:-:S04]  /*1350*/  DEPBAR {5,4,3,2,1,0} ;  /* 0x0000003f0000791a */ /* 0x000fc80000000000 */
[----:B------:R1:W-:Y:S01]  /*1360*/  UTMACCTL.IV [UR20] ;  /* 0x00000000140079b9 */ /* 0x0003e20008000000 */
[----:B------:R-:W-:Y:S01]  /*1370*/  NOP ;  /* 0x0000000000007918 */ /* 0x000fe20000000000 */
.L_x_45:
[----:B------:R-:W-:Y:S05]  /*1380*/  @P0 BRA `(.L_x_46) ;  /* 0x00000000000c0947 */ /* 0x000fea0003800000 */
[----:B------:R0:W-:Y:S01]  /*1390*/  UTMACMDFLUSH ;  /* 0x00000000000079b7 */ /* 0x0001e20000000000 */
[----:B------:R-:W-:Y:S05]  /*13a0*/  @P0 BRA `(.L_x_46) ;  /* 0x0000000000040947 */ /* 0x000fea0003800000 */
[----:B------:R-:W-:-:S04]  /*13b0*/  DEPBAR.LE SB0, 0x0 ;  /* 0x000080000000791a */ /* 0x000fc80000000000 */
.L_x_46:
[----:B------:R-:W-:Y:S05]  /*13c0*/  WARPSYNC.ALL ;  /* 0x0000000000007948 */ /* 0x000fea0003800000 */
[----:B--2---:R-:W-:Y:S01]  /*13d0*/  BAR.SYNC.DEFER_BLOCKING 0x0 ;  /* 0x0000000000007b1d */ /* 0x004fe20000010000 */
[----:B------:R-:W-:Y:S01]  /*13e0*/  USHF.L.U32 UR11, UR23, 0x8, URZ ;  /* 0x00000008170b7899 */ /* 0x000fe2000800063f */
[----:B------:R-:W-:Y:S01]  /*13f0*/  IMAD.MOV.U32 R29, RZ, RZ, RZ ;  /* 0x000000ffff1d7224 */ /* 0x000fe200078e00ff */
[----:B------:R-:W-:Y:S01]  /*1400*/  USHF.L.U32 UR27, UR22, 0x6, URZ ;  /* 0x00000006161b7899 */ /* 0x000fe2000800063f */
[----:B------:R-:W-:Y:S02]  /*1410*/  CS2R R30, SRZ ;  /* 0x00000000001e7805 */ /* 0x000fe4000001ff00 */
[----:B------:R-:W-:Y:S01]  /*1420*/  CS2R R32, SRZ ;  /* 0x0000000000207805 */ /* 0x000fe2000001ff00 */
[----:B------:R-:W-:Y:S01]  /*1430*/  VOTEU.ALL UP0, P2 ;  /* 0x00000000003f7886 */ /* 0x000fe20001000000 */
[----:B------:R-:W-:Y:S01]  /*1440*/  UMOV UR4, 0x1 ;  /* 0x0000000100047882 */ /* 0x000fe20000000000 */
[----:B------:R-:W-:-:S02]  /*1450*/  CS2R R34, SRZ ;  /* 0x0000000000227805 */ /* 0x000fc4000001ff00 */
[----:B------:R-:W-:Y:S02]  /*1460*/  CS2R R36, SRZ ;  /* 0x0000000000247805 */ /* 0x000fe4000001ff00 */
[----:B------:R-:W-:Y:S01]  /*1470*/  CS2R R38, SRZ ;  /* 0x0000000000267805 */ /* 0x000fe2000001ff00 */
[----:B------:R-:W-:-:S04]  /*1480*/  @!UP0 UIADD3 UR4, -UR4, 0x100000, URZ ;  /* 0x0010000004048890 */ /* 0x000fc8000fffe13f */
[----:B------:R-:W-:Y:S02]  /*1490*/  @!UP0 USHF.L.U32 UR5, UR4, 0xb, URZ ;  /* 0x0000000b04058899 */ /* 0x000fe4000800063f */
[----:B------:R-:W-:Y:S01]  /*14a0*/  @!UP0 USHF.L.U32 UR4, UR4, 0x1, URZ ;  /* 0x0000000104048899 */ /* 0x000fe2000800063f */
[----:B------:R-:W-:Y:S01]  /*14b0*/  CS2R R40, SRZ ;  /* 0x0000000000287805 */ /* 0x000fe2000001ff00 */
[----:B------:R-:W-:Y:S01]  /*14c0*/  VOTEU.ALL UP0, P2 ;  /* 0x00000000003f7886 */ /* 0x000fe20001000000 */
[----:B------:R-:W-:Y:S02]  /*14d0*/  CS2R R42, SRZ ;  /* 0x00000000002a7805 */ /* 0x000fe4000001ff00 */
[----:B------:R-:W-:Y:S02]  /*14e0*/  CS2R R44, SRZ ;  /* 0x00000000002c7805 */ /* 0x000fe4000001ff00 */
[----:B------:R-:W-:Y:S02]  /*14f0*/  CS2R R46, SRZ ;  /* 0x00000000002e7805 */ /* 0x000fe4000001ff00 */
[----:B------:R-:W-:-:S02]  /*1500*/  CS2R R48, SRZ ;  /* 0x0000000000307805 */ /* 0x000fc4000001ff00 */
[----:B------:R-:W-:Y:S02]  /*1510*/  CS2R R50, SRZ ;  /* 0x0000000000327805 */ /* 0x000fe4000001ff00 */
[----:B------:R-:W-:Y:S02]  /*1520*/  CS2R R52, SRZ ;  /* 0x0000000000347805 */ /* 0x000fe4000001ff00 */
[----:B------:R-:W-:Y:S01]  /*1530*/  CS2R R54, SRZ ;  /* 0x0000000000367805 */ /* 0x000fe2000001ff00 */
[----:B------:R-:W2:Y:S02]  /*1540*/  FENCE.VIEW.ASYNC.S ;  /* 0x00000000000073c6 */ /* 0x000ea40000000000 */
[----:B--2---:R2:W1:Y:S01]  /*1550*/  @!UP0 SYNCS.EXCH.64 URZ, [UR8+0x5000], UR4 ;  /* 0x00500004083f85b2 */ /* 0x0044620008000100 */
[----:B------:R-:W-:Y:S05]  /*1560*/  @!P1 BRA `(.L_x_47) ;  /* 0x00000004007c9947 */ /* 0x000fea0003800000 */
[----:B-1-3--:R-:W-:Y:S01]  /*1570*/  SHF.R.U32.HI R3, RZ, 0x5, R0 ;  /* 0x00000005ff037819 */ /* 0x00afe20000011600 */
[----:B--2---:R-:W-:Y:S01]  /*1580*/  UIADD3 UR4, UR8, 0x4000, URZ ;  /* 0x0000400008047890 */ /* 0x004fe2000fffe03f */
[----:B------:R-:W-:Y:S02]  /*1590*/  CS2R R56, SRZ ;  /* 0x0000000000387805 */ /* 0x000fe4000001ff00 */
[----:B------:R-:W-:Y:S02]  /*15a0*/  CS2R R58, SRZ ;  /* 0x00000000003a7805 */ /* 0x000fe4000001ff00 */
[----:B------:R-:W-:Y:S01]  /*15b0*/  R2UR UR28, R3 ;  /* 0x00000000031c72ca */ /* 0x000fe200000e0000 */
[----:B------:R-:W-:Y:S01]  /*15c0*/  USHF.R.U32.HI UR4, URZ, 0x4, UR4 ;  /* 0x000000043f047899 */ /* 0x000fe20008011604 */
[----:B------:R-:W-:Y:S02]  /*15d0*/  CS2R R60, SRZ ;  /* 0x00000000003c7805 */ /* 0x000fe4000001ff00 */
[----:B------:R-:W-:-:S02]  /*15e0*/  CS2R R62, SRZ ;  /* 0x00000000003e7805 */ /* 0x000fc4000001ff00 */
[----:B------:R-:W-:Y:S01]  /*15f0*/  CS2R R64, SRZ ;  /* 0x0000000000407805 */ /* 0x000fe2000001ff00 */
[----:B------:R-:W-:Y:S01]  /*1600*/  USGXT.U32 UR4, UR4, 0xe ;  /* 0x0000000e0404789a */ /* 0x000fe20008000000 */
[----:B------:R-:W-:Y:S02]  /*1610*/  CS2R R66, SRZ ;  /* 0x0000000000427805 */ /* 0x000fe4000001ff00 */
        /* <DEDUP_REMOVED lines=25> */
[----:B------:R-:W-:Y:S01]  /*17b0*/  CS2R R54, SRZ ;  /* 0x0000000000367805 */ /* 0x000fe2000001ff00 */
[----:B------:R-:W-:Y:S01]  /*17c0*/  UMOV UR6, 0xfffffffe ;  /* 0xfffffffe00067882 */ /* 0x000fe20000000000 */
[----:B------:R-:W-:Y:S01]  /*17d0*/  UMOV UR7, 0x7fffffdf ;  /* 0x7fffffdf00077882 */ /* 0x000fe20000000000 */
[----:B------:R-:W-:Y:S01]  /*17e0*/  UMOV UR5, URZ ;  /* 0x0000003f00057c82 */ /* 0x000fe20008000000 */
[----:B------:R-:W-:Y:S01]  /*17f0*/  UMOV UR10, URZ ;  /* 0x0000003f000a7c82 */ /* 0x000fe20008000000 */
[----:B------:R-:W-:-:S02]  /*1800*/  UIADD3.64 UR6, UR4, -UR6, URZ ;  /* 0x8000000604067297 */ /* 0x000fc4000fffe03f */
[----:B------:R-:W-:Y:S01]  /*1810*/  UMOV UR14, UR4 ;  /* 0x00000004000e7c82 */ /* 0x000fe20008000000 */
[----:B------:R-:W-:-:S09]  /*1820*/  UMOV UR15, 0x80000020 ;  /* 0x80000020000f7882 */ /* 0x000fd20000000000 */
.L_x_49:
[----:B------:R-:W-:Y:S01]  /*1830*/  BAR.SYNC.DEFER_BLOCKING 0x0 ;  /* 0x0000000000007b1d */ /* 0x000fe20000010000 */
[----:B------:R-:W-:Y:S01]  /*1840*/  @!P2 IMAD.MOV.U32 R3, RZ, RZ, 0x5000 ;  /* 0x00005000ff03a424 */ /* 0x000fe200078e00ff */
[----:B------:R-:W-:Y:S02]  /*1850*/  ELECT P0, URZ, PT ;  /* 0x00000000003f782f */ /* 0x000fe40003800000 */
[----:B------:R-:W-:Y:S02]  /*1860*/  ELECT P1, URZ, PT ;  /* 0x00000000003f782f */ /* 0x000fe40003820000 */
[C---:B------:R-:W-:Y:S01]  /*1870*/  ISETP.LT.U32.AND P0, PT, R2.reuse, 0x20, P0 ;  /* 0x000000200200780c */ /* 0x040fe20000701070 */
[----:B------:R-:W-:Y:S01]  /*1880*/  UMOV UR26, UR10 ;  /* 0x0000000a001a7c82 */ /* 0x000fe20008000000 */
[----:B------:R-:W-:-:S11]  /*1890*/  ISETP.LT.U32.AND P1, PT, R2, 0x20, P1 ;  /* 0x000000200200780c */ /* 0x000fd60000f21070 */
[----:B------:R-:W-:Y:S01]  /*18a0*/  VOTEU.ANY UP0, P0 ;  /* 0x00000000003f7886 */ /* 0x000fe20000000100 */
[----:B------:R-:W-:Y:S01]  /*18b0*/  VOTEU.ANY UP2, P0 ;  /* 0x00000000003f7886 */ /* 0x000fe20000040100 */
[----:B------:R-:W-:Y:S01]  /*18c0*/  VOTEU.ANY UP1, P1 ;  /* 0x00000000003f7886 */ /* 0x000fe20000820100 */
[----:B------:R-:W-:Y:S01]  /*18d0*/  VOTEU.ANY UP3, P1 ;  /* 0x00000000003f7886 */ /* 0x000fe20000860100 */
[----:B------:R1:W-:Y:S01]  /*18e0*/  @!P2 SYNCS.ARRIVE.TRANS64 RZ, [UR8+0x5000], R3 ;  /* 0x00500003ffffa9a7 */ /* 0x0003e20008000008 */
[----:B------:R2:W-:Y:S06]  /*18f0*/  MEMBAR.ALL.CTA ;  /* 0x0000000000007992 */ /* 0x0005ec0000008000 */
[----:B--2---:R-:W2:Y:S01]  /*1900*/  FENCE.VIEW.ASYNC.S ;  /* 0x00000000000073c6 */ /* 0x004ea20000000000 */
[----:B------:R-:W-:Y:S01]  /*1910*/  @UP0 UIADD3 UR9, UR8, 0x5000, URZ ;  /* 0x0000500008090890 */ /* 0x000fe2000fffe03f */
[----:B------:R-:W-:Y:S01]  /*1920*/  @UP0 UMOV UR4, UR16 ;  /* 0x0000001000040c82 */ /* 0x000fe20008000000 */
[----:B------:R-:W-:Y:S01]  /*1930*/  @UP0 UMOV UR5, UR17 ;  /* 0x0000001100050c82 */ /* 0x000fe20008000000 */
[----:B------:R-:W-:-:S02]  /*1940*/  @UP1 UIADD3 UR24, UR8, 0x4000, URZ ;  /* 0x0000400008181890 */ /* 0x000fc4000fffe03f */
[----:B------:R-:W-:Y:S01]  /*1950*/  @UP1 UIADD3 UR25, UR8, 0x5000, URZ ;  /* 0x0000500008191890 */ /* 0x000fe2000fffe03f */
[----:B-1----:R-:W-:Y:S01]  /*1960*/  SHF.L.U32 R3, R6, 0x1f, RZ ;  /* 0x0000001f06037819 */ /* 0x002fe200000006ff */
[----:B------:R-:W-:Y:S01]  /*1970*/  @UP1 UMOV UR12, UR18 ;  /* 0x00000012000c1c82 */ /* 0x000fe20008000000 */
[----:B------:R-:W-:Y:S01]  /*1980*/  @UP1 UMOV UR13, UR19 ;  /* 0x00000013000d1c82 */ /* 0x000fe20008000000 */
[----:B--2---:R-:W-:Y:S06]  /*1990*/  BAR.SYNC.DEFER_BLOCKING 0x0 ;  /* 0x0000000000007b1d */ /* 0x004fec0000010000 */
[----:B------:R1:W-:Y:S02]  /*19a0*/  @UP2 UTMALDG.2D [UR8], [UR4] ;  /* 0x00000008040025b4 */ /* 0x0003e40008008000 */
[----:B------:R-:W-:Y:S06]  /*19b0*/  BAR.SYNC.DEFER_BLOCKING 0x0 ;  /* 0x0000000000007b1d */ /* 0x000fec0000010000 */
[----:B------:R1:W-:Y:S02]  /*19c0*/  @UP3 UTMALDG.2D [UR24], [UR12] ;  /* 0x000000180c0035b4 */ /* 0x0003e40008008000 */
[----:B------:R-:W-:Y:S06]  /*19d0*/  BAR.SYNC.DEFER_BLOCKING 0x0 ;  /* 0x0000000000007b1d */ /* 0x000fec0000010000 */
[----:B------:R-:W2:Y:S02]  /*19e0*/  SYNCS.PHASECHK.TRANS64.TRYWAIT P0, [UR8+0x5000], R3 ;  /* 0x00500003ff0075a7 */ /* 0x000ea40008000148 */
[----:B-12---:R-:W-:Y:S05]  /*19f0*/  @!P0 BRA `(.L_x_48) ;  /* 0x0000000400808947 */ /* 0x006fea0003800000 */
.L_x_50:
[----:B------:R-:W-:Y:S01]  /*1a00*/  USHF.L.U32 UR4, UR28, 0x6, URZ ;  /* 0x000000061c047899 */ /* 0x000fe2000800063f */
[----:B------:R-:W-:Y:S02]  /*1a10*/  WARPGROUP.DEPBAR.LE gsb0, 0x0 ;  /* 0x00008000000079c5 */ /* 0x000fe40000010000 */
[----:B------:R-:W-:Y:S01]  /*1a20*/  WARPGROUP.ARRIVE ;  /* 0x00000000000079c5 */ /* 0x000fe20000000000 */
[----:B------:R-:W-:Y:S01]  /*1a30*/  ULOP3.LUT UR4, UR4, 0x100, URZ, 0xc0, !UPT ;  /* 0x0000010004047892 */ /* 0x000fe2000f8ec03f */
[----:B------:R-:W1:Y:S01]  /*1a40*/  LDC R3, c[0x0][0x230] ;  /* 0x00008c00ff037b82 */ /* 0x000e620000000800 */
[----:B------:R-:W-:Y:S01]  /*1a50*/  UMOV UR13, 0x80000020 ;  /* 0x80000020000d7882 */ /* 0x000fe20000000000 */
[----:B------:R-:W-:Y:S01]  /*1a60*/  UIADD3 UR10, UR10, 0x20, URZ ;  /* 0x000000200a0a7890 */ /* 0x000fe2000fffe03f */
[----:B------:R-:W-:Y:S01]  /*1a70*/  LOP3.LUT R6, R6, 0x1, RZ, 0x3c, !PT ;  /* 0x0000000106067812 */ /* 0x000fe200078e3cff */
[----:B------:R-:W-:-:S04]  /*1a80*/  ULEA.HI UR4, UR8, UR4, URZ, 0x1c ;  /* 0x0000000408047291 */ /* 0x000fc8000f8fe03f */
[----:B------:R-:W-:-:S03]  /*1a90*/  ULOP3.LUT UR12, UR4, 0x3fff, URZ, 0xc0, !UPT ;  /* 0x00003fff040c7892 */ /* 0x000fc6000f8ec03f */
[----:B------:R-:W-:-:S06]  /*1aa0*/  UMOV UR4, URZ ;  /* 0x0000003f00047c82 */ /* 0x000fcc0008000000 */
[----:B------:R-:W-:Y:S01]  /*1ab0*/  HGMMA.64x64x16.F32 R56, gdesc[UR12], R56 ;  /* 0x00e000000c3879f0 */ /* 0x000fe20008700838 */
[----:B------:R-:W-:-:S04]  /*1ac0*/  UIADD3 UR12, UP0, UR12, 0x2, URZ ;  /* 0x000000020c0c7890 */ /* 0x000fc8000ff1e03f */
[----:B------:R-:W-:Y:S01]  /*1ad0*/  UIADD3.X UR5, UR4, -0x7fffffe0, URZ, UP0, !UPT ;  /* 0x8000002004057890 */ /* 0x000fe200087fe43f */
[----:B-1----:R-:W-:Y:S02]  /*1ae0*/  ISETP.LE.AND P0, PT, R3, UR10, PT ;  /* 0x0000000a03007c0c */ /* 0x002fe4000bf03270 */
[----:B------:R-:W-:Y:S02]  /*1af0*/  UMOV UR4, UR12 ;  /* 0x0000000c00047c82 */ /* 0x000fe40008000000 */
[----:B------:R-:W-:-:S04]  /*1b00*/  UIADD3.64 UR12, UR4, 0x1fe, URZ ;  /* 0x000001fe040c7897 */ /* 0x000fc8000fffe03f */
[----:B------:R-:W-:Y:S01]  /*1b10*/  HGMMA.64x64x16.F32 R56, gdesc[UR4], R56 ;  /* 0x00e00000043879f0 */ /* 0x000fe20008700838 */
[----:B------:R-:W-:-:S04]  /*1b20*/  UIADD3.64 UR4, UR4, 0x200, URZ ;  /* 0x0000020004047897 */ /* 0x000fc8000fffe03f */
[----:B------:R-:W-:Y:S05]  /*1b30*/  HGMMA.64x64x16.F32 R24, gdesc[UR12], R24 ;  /* 0x00e000000c1879f0 */ /* 0x000fea0008700818 */
[----:B------:R-:W-:Y:S01]  /*1b40*/  HGMMA.64x64x16.F32 R24, gdesc[UR4], R24, gsb0 ;  /* 0x00e00000041879f0 */ /* 0x000fe20008000818 */
[----:B------:R-:W-:Y:S05]  /*1b50*/  @!P0 BRA `(.L_x_49) ;  /* 0xfffffffc00348947 */ /* 0x000fea000383ffff */
.L_x_47:
[----:B------:R-:W-:Y:S02]  /*1b60*/  WARPGROUP.DEPBAR.LE gsb0, 0x0 ;  /* 0x00008000000079c5 */ /* 0x000fe40000010000 */
[----:B-1----:R-:W-:Y:S01]  /*1b70*/  BAR.SYNC.DEFER_BLOCKING 0x0 ;  /* 0x0000000000007b1d */ /* 0x002fe20000010000 */
[C---:B---3--:R-:W-:Y:S01]  /*1b80*/  IMAD.SHL.U32 R3, R0.reuse, 0x80, RZ ;  /* 0x0000008000037824 */ /* 0x048fe200078e00ff */
[----:B------:R-:W-:Y:S01]  /*1b90*/  ELECT P0, URZ, PT ;  /* 0x00000000003f782f */ /* 0x000fe20003800000 */
[----:B----4-:R-:W-:Y:S01]  /*1ba0*/  IMAD.SHL.U32 R4, R0, 0x10, RZ ;  /* 0x0000001000047824 */ /* 0x010fe200078e00ff */
[----:B------:R-:W-:Y:S02]  /*1bb0*/  F2FP.F16.F32.PACK_AB R56, R57, R56 ;  /* 0x000000383938723e */ /* 0x000fe400000000ff */
[----:B------:R-:W-:Y:S01]  /*1bc0*/  LOP3.LUT R3, R3, 0x780, RZ, 0xc0, !PT ;  /* 0x0000078003037812 */ /* 0x000fe200078ec0ff */
[----:B------:R-:W-:Y:S01]  /*1bd0*/  UMOV UR9, UR27 ;  /* 0x0000001b00097c82 */ /* 0x000fe20008000000 */
[----:B------:R-:W-:Y:S01]  /*1be0*/  F2FP.F16.F32.PACK_AB R57, R59, R58 ;  /* 0x0000003a3b39723e */ /* 0x000fe200000000ff */
[----:B------:R-:W-:Y:S01]  /*1bf0*/  UMOV UR10, UR11 ;  /* 0x0000000b000a7c82 */ /* 0x000fe20008000000 */
[----:B------:R-:W-:-:S02]  /*1c00*/  LOP3.LUT R3, R3, 0x70, R4, 0xf8, !PT ;  /* 0x0000007003037812 */ /* 0x000fc400078ef804 */
[----:B------:R-:W-:Y:S02]  /*1c10*/  F2FP.F16.F32.PACK_AB R24, R25, R24 ;  /* 0x000000181918723e */ /* 0x000fe400000000ff */
[----:B------:R-:W-:Y:S01]  /*1c20*/  LOP3.LUT R3, R3, 0x10, R0, 0x78, !PT ;  /* 0x0000001003037812 */ /* 0x000fe200078e7800 */
[----:B------:R-:W-:Y:S01]  /*1c30*/  IMAD.SHL.U32 R0, R0, 0x40, RZ ;  /* 0x0000004000007824 */ /* 0x000fe200078e00ff */
[----:B------:R-:W-:Y:S02]  /*1c40*/  ISETP.LT.U32.AND P0, PT, R2, 0x20, P0 ;  /* 0x000000200200780c */ /* 0x000fe40000701070 */
[----:B------:R-:W-:Y:S02]  /*1c50*/  F2FP.F16.F32.PACK_AB R58, R61, R60 ;  /* 0x0000003c3d3a723e */ /* 0x000fe400000000ff */
[----:B------:R-:W-:Y:S02]  /*1c60*/  LOP3.LUT R0, R3, 0x3800, R0, 0xf8, !PT ;  /* 0x0000380003007812 */ /* 0x000fe400078ef800 */
[----:B------:R-:W-:Y:S01]  /*1c70*/  F2FP.F16.F32.PACK_AB R59, R63, R62 ;  /* 0x0000003e3f3b723e */ /* 0x000fe200000000ff */
[----:B------:R-:W1:Y:S01]  /*1c80*/  @!P2 SYNCS.CCTL.IV [UR8+0x5000] ;  /* 0x00500000ff00a9b1 */ /* 0x000e620008000008 */
[C---:B------:R-:W-:Y:S01]  /*1c90*/  LOP3.LUT R3, R0.reuse, 0x20, RZ, 0x3c, !PT ;  /* 0x0000002000037812 */ /* 0x040fe200078e3cff */
[C---:B------:R-:W-:Y:S01]  /*1ca0*/  VIADD R2, R0.reuse, UR8 ;  /* 0x0000000800027c36 */ /* 0x040fe20008000000 */
[----:B-1----:R-:W-:Y:S01]  /*1cb0*/  BAR.SYNC.DEFER_BLOCKING 0x0 ;  /* 0x0000000000007b1d */ /* 0x002fe20000010000 */
[----:B------:R-:W-:-:S02]  /*1cc0*/  LOP3.LUT R4, R0, 0x40, RZ, 0x3c, !PT ;  /* 0x0000004000047812 */ /* 0x000fc400078e3cff */
[----:B------:R-:W-:Y:S01]  /*1cd0*/  F2FP.F16.F32.PACK_AB R64, R65, R64 ;  /* 0x000000404140723e */ /* 0x000fe200000000ff */
[----:B------:R-:W-:Y:S01]  /*1ce0*/  VIADD R3, R3, UR8 ;  /* 0x0000000803037c36 */ /* 0x000fe20008000000 */
[----:B------:R-:W-:Y:S01]  /*1cf0*/  F2FP.F16.F32.PACK_AB R25, R27, R26 ;  /* 0x0000001a1b19723e */ /* 0x000fe200000000ff */
[----:B------:R-:W-:Y:S01]  /*1d00*/  VIADD R4, R4, UR8 ;  /* 0x0000000804047c36 */ /* 0x000fe20008000000 */
[----:B------:R-:W-:Y:S01]  /*1d10*/  F2FP.F16.F32.PACK_AB R65, R67, R66 ;  /* 0x000000424341723e */ /* 0x000fe200000000ff */
[----:B------:R-:W-:Y:S01]  /*1d20*/  VOTEU.ANY UP0, P0 ;  /* 0x00000000003f7886 */ /* 0x000fe20000000100 */
[----:B------:R-:W-:Y:S01]  /*1d30*/  F2FP.F16.F32.PACK_AB R26, R29, R28 ;  /* 0x0000001c1d1a723e */ /* 0x000fe200000000ff */
[----:B------:R-:W-:Y:S01]  /*1d40*/  VOTEU.ANY UP1, P0 ;  /* 0x00000000003f7886 */ /* 0x000fe20000020100 */
[----:B------:R-:W-:Y:S02]  /*1d50*/  F2FP.F16.F32.PACK_AB R27, R31, R30 ;  /* 0x0000001e1f1b723e */ /* 0x000fe400000000ff */
[----:B------:R-:W-:Y:S01]  /*1d60*/  F2FP.F16.F32.PACK_AB R32, R33, R32 ;  /* 0x000000202120723e */ /* 0x000fe200000000ff */
[----:B--2---:R-:W-:Y:S01]  /*1d70*/  @UP0 UMOV UR4, UR20 ;  /* 0x0000001400040c82 */ /* 0x004fe20008000000 */
[----:B------:R-:W-:Y:S01]  /*1d80*/  LOP3.LUT R0, R0, 0x60, RZ, 0x3c, !PT ;  /* 0x0000006000007812 */ /* 0x000fe200078e3cff */
[----:B------:R-:W-:Y:S01]  /*1d90*/  @UP0 UMOV UR5, UR21 ;  /* 0x0000001500050c82 */ /* 0x000fe20008000000 */
[----:B------:R-:W-:-:S02]  /*1da0*/  F2FP.F16.F32.PACK_AB R66, R69, R68 ;  /* 0x000000444542723e */ /* 0x000fc400000000ff */
[----:B------:R-:W-:Y:S01]  /*1db0*/  F2FP.F16.F32.PACK_AB R67, R71, R70 ;  /* 0x000000464743723e */ /* 0x000fe200000000ff */
[----:B------:R-:W-:Y:S01]  /*1dc0*/  VIADD R0, R0, UR8 ;  /* 0x0000000800007c36 */ /* 0x000fe20008000000 */
[----:B------:R-:W-:Y:S02]  /*1dd0*/  F2FP.F16.F32.PACK_AB R72, R73, R72 ;  /* 0x000000484948723e */ /* 0x000fe400000000ff */
[----:B------:R-:W-:Y:S01]  /*1de0*/  F2FP.F16.F32.PACK_AB R33, R35, R34 ;  /* 0x000000222321723e */ /* 0x000fe200000000ff */
[----:B------:R-:W-:Y:S01]  /*1df0*/  STSM.16.M88.4 [R2], R56 ;  /* 0x0000003802007844 */ /* 0x000fe20000000200 */
[----:B------:R-:W-:Y:S02]  /*1e00*/  F2FP.F16.F32.PACK_AB R73, R75, R74 ;  /* 0x0000004a4b49723e */ /* 0x000fe400000000ff */
[----:B------:R-:W-:Y:S01]  /*1e10*/  F2FP.F16.F32.PACK_AB R34, R37, R36 ;  /* 0x000000242522723e */ /* 0x000fe200000000ff */
[----:B------:R-:W-:Y:S01]  /*1e20*/  STSM.16.M88.4 [R2+0x4000], R24 ;  /* 0x0040001802007844 */ /* 0x000fe20000000200 */
[----:B------:R-:W-:-:S02]  /*1e30*/  F2FP.F16.F32.PACK_AB R35, R39, R38 ;  /* 0x000000262723723e */ /* 0x000fc400000000ff */
[----:B------:R-:W-:Y:S01]  /*1e40*/  F2FP.F16.F32.PACK_AB R40, R41, R40 ;  /* 0x000000282928723e */ /* 0x000fe200000000ff */
[----:B------:R-:W-:Y:S01]  /*1e50*/  STSM.16.M88.4 [R3], R64 ;  /* 0x0000004003007844 */ /* 0x000fe20000000200 */
[----:B------:R-:W-:Y:S02]  /*1e60*/  F2FP.F16.F32.PACK_AB R74, R77, R76 ;  /* 0x0000004c4d4a723e */ /* 0x000fe400000000ff */
[----:B------:R-:W-:Y:S01]  /*1e70*/  F2FP.F16.F32.PACK_AB R75, R79, R78 ;  /* 0x0000004e4f4b723e */ /* 0x000fe200000000ff */
[----:B------:R-:W-:Y:S01]  /*1e80*/  STSM.16.M88.4 [R3+0x4000], R32 ;  /* 0x0040002003007844 */ /* 0x000fe20000000200 */
[----:B------:R-:W-:Y:S02]  /*1e90*/  F2FP.F16.F32.PACK_AB R80, R81, R80 ;  /* 0x000000505150723e */ /* 0x000fe400000000ff */
[----:B------:R-:W-:Y:S01]  /*1ea0*/  F2FP.F16.F32.PACK_AB R41, R43, R42 ;  /* 0x0000002a2b29723e */ /* 0x000fe200000000ff */
[----:B------:R-:W-:Y:S01]  /*1eb0*/  STSM.16.M88.4 [R4], R72 ;  /* 0x0000004804007844 */ /* 0x000fe20000000200 */
[----:B------:R-:W-:-:S02]  /*1ec0*/  F2FP.F16.F32.PACK_AB R81, R83, R82 ;  /* 0x000000525351723e */ /* 0x000fc400000000ff */
[----:B------:R-:W-:Y:S02]  /*1ed0*/  F2FP.F16.F32.PACK_AB R42, R45, R44 ;  /* 0x0000002c2d2a723e */ /* 0x000fe400000000ff */
[----:B------:R-:W-:Y:S02]  /*1ee0*/  F2FP.F16.F32.PACK_AB R43, R47, R46 ;  /* 0x0000002e2f2b723e */ /* 0x000fe400000000ff */
[----:B------:R-:W-:Y:S02]  /*1ef0*/  F2FP.F16.F32.PACK_AB R48, R49, R48 ;  /* 0x000000303130723e */ /* 0x000fe400000000ff */
[----:B------:R-:W-:Y:S01]  /*1f00*/  F2FP.F16.F32.PACK_AB R82, R85, R84 ;  /* 0x000000545552723e */ /* 0x000fe200000000ff */
[----:B------:R-:W-:Y:S01]  /*1f10*/  STSM.16.M88.4 [R4+0x4000], R40 ;  /* 0x0040002804007844 */ /* 0x000fe20000000200 */
[----:B------:R-:W-:Y:S02]  /*1f20*/  F2FP.F16.F32.PACK_AB R83, R87, R86 ;  /* 0x000000565753723e */ /* 0x000fe400000000ff */
[----:B------:R-:W-:-:S02]  /*1f30*/  F2FP.F16.F32.PACK_AB R49, R51, R50 ;  /* 0x000000323331723e */ /* 0x000fc400000000ff */
[----:B------:R-:W-:Y:S01]  /*1f40*/  F2FP.F16.F32.PACK_AB R50, R53, R52 ;  /* 0x000000343532723e */ /* 0x000fe200000000ff */
[----:B------:R-:W-:Y:S01]  /*1f50*/  STSM.16.M88.4 [R0], R80 ;  /* 0x0000005000007844 */ /* 0x000fe20000000200 */
[----:B------:R-:W-:-:S05]  /*1f60*/  F2FP.F16.F32.PACK_AB R51, R55, R54 ;  /* 0x000000363733723e */ /* 0x000fca00000000ff */
[----:B------:R-:W-:Y:S01]  /*1f70*/  STSM.16.M88.4 [R0+0x4000], R48 ;  /* 0x0040003000007844 */ /* 0x000fe20000000200 */
[----:B------:R1:W-:Y:S06]  /*1f80*/  MEMBAR.ALL.CTA ;  /* 0x0000000000007992 */ /* 0x0003ec0000008000 */
[----:B-1----:R-:W1:Y:S02]  /*1f90*/  FENCE.VIEW.ASYNC.S ;  /* 0x00000000000073c6 */ /* 0x002e640000000000 */
[----:B-1----:R-:W-:Y:S06]  /*1fa0*/  BAR.SYNC.DEFER_BLOCKING 0x0 ;  /* 0x0000000000007b1d */ /* 0x002fec0000010000 */
[----:B------:R1:W-:Y:S01]  /*1fb0*/  @UP1 UTMASTG.2D [UR8], [UR4] ;  /* 0x00000008040013b5 */ /* 0x0003e20008008000 */
[----:B------:R0:W-:Y:S01]  /*1fc0*/  UTMACMDFLUSH ;  /* 0x00000000000079b7 */ /* 0x0001e20000000000 */
[----:B------:R-:W-:-:S04]  /*1fd0*/  DEPBAR.LE SB0, 0x0 ;  /* 0x000080000000791a */ /* 0x000fc80000000000 */
[----:B------:R-:W-:Y:S06]  /*1fe0*/  BAR.SYNC.DEFER_BLOCKING 0x0 ;  /* 0x0000000000007b1d */ /* 0x000fec0000010000 */
[----:B-1----:R-:W-:Y:S05]  /*1ff0*/  EXIT ;  /* 0x000000000000794d */ /* 0x002fea0003800000 */
.L_x_48:
[----:B------:R-:W1:Y:S02]  /*2000*/  SYNCS.PHASECHK.TRANS64.TRYWAIT P0, [UR8+0x5000], R3 ;  /* 0x00500003ff0075a7 */ /* 0x000e640008000148 */
[----:B-1----:R-:W-:Y:S05]  /*2010*/  @!P0 BRA `(.L_x_48) ;  /* 0xfffffffc00f88947 */ /* 0x002fea000383ffff */
[----:B------:R-:W-:Y:S05]  /*2020*/  BRA `(.L_x_50) ;  /* 0xfffffff800747947 */ /* 0x000fea000383ffff */
.L_x_51:
[----:B------:R-:W-:-:S00]  /*2030*/  BRA `(.L_x_51) ;  /* 0xfffffffc00fc7947 */ /* 0x000fc0000383ffff */
[----:B------:R-:W-:-:S00]  /*2040*/  NOP ;  /* 0x0000000000007918 */ /* 0x000fc00000000000 */
        /* <DEDUP_REMOVED lines=11> */
.L_x_52:


//--------------------- .nv.shared.gluon_wgmma    --------------------------
	.section	.nv.shared.gluon_wgmma,"aw",@nobits
	.sectionflags	@""
	.align	16
	.zero		1024


//--------------------- .nv.shared.reserved.0     --------------------------
	.section	.nv.shared.reserved.0,"aw",@nobits
	.weak		__nv_reservedSMEM_offset_0_alias
	.size		__nv_reservedSMEM_offset_0_alias, 0, 0
	.other		__nv_reservedSMEM_offset_0_alias,@"STO_CUDA_RESERVED_SHARED STV_DEFAULT"
__nv_reservedSMEM_offset_0_alias:
	.zero		0


//--------------------- .nv.constant0.gluon_wgmma --------------------------
	.section	.nv.constant0.gluon_wgmma,"a",@progbits
	.sectionflags	@""
	.align	4
.nv.constant0.gluon_wgmma:
	.zero		608


//--------------------- SYMBOLS --------------------------

	.type		.nv.reservedSmem.offset0,@object
	.size		.nv.reservedSmem.offset0,0x4
